//
// Generated by NVIDIA NVVM Compiler
//
// Compiler Build ID: CL-36424714
// Cuda compilation tools, release 13.0, V13.0.88
// Based on NVVM 20.0.0
//

.version 9.0
.target sm_100
.address_size 64

	// .globl	_Z11thread_mainP6Matrixi

.visible .entry _Z11thread_mainP6Matrixi(
	.param .u64 .ptr .align 1 _Z11thread_mainP6Matrixi_param_0,
	.param .u32 _Z11thread_mainP6Matrixi_param_1
)
{
	.reg .pred 	%p<34>;
	.reg .b32 	%r<185>;
	.reg .b32 	%f<27>;
	.reg .b64 	%rd<85>;

	ld.param.u64 	%rd11, [_Z11thread_mainP6Matrixi_param_0];
	ld.param.u32 	%r84, [_Z11thread_mainP6Matrixi_param_1];
	cvta.to.global.u64 	%rd1, %rd11;
	mov.u32 	%r1, %tid.x;
	ld.global.u32 	%r143, [%rd1+12];
	setp.lt.s32 	%p1, %r143, 1;
	@%p1 bra 	$L__BB0_34;
	mov.b32 	%r144, 0;
$L__BB0_2:
	setp.ne.s32 	%p2, %r1, 0;
	@%p2 bra 	$L__BB0_7;
	ld.global.u64 	%rd12, [%rd1];
	cvta.to.global.u64 	%rd13, %rd12;
	mad.lo.s32 	%r86, %r143, %r144, %r144;
	mul.wide.s32 	%rd14, %r86, 16;
	add.s64 	%rd2, %rd13, %rd14;
	ld.global.u32 	%r151, [%rd2+8];
	setp.lt.s32 	%p3, %r151, 1;
	@%p3 bra 	$L__BB0_7;
	mov.b32 	%r146, 0;
$L__BB0_5:
	add.s32 	%r8, %r146, 1;
	setp.ge.s32 	%p4, %r8, %r151;
	mov.u32 	%r149, %r8;
	@%p4 bra 	$L__BB0_6;
	bra.uni 	$L__BB0_36;
$L__BB0_6:
	setp.lt.s32 	%p8, %r8, %r151;
	mov.u32 	%r146, %r8;
	@%p8 bra 	$L__BB0_5;
$L__BB0_7:
	bar.sync 	0;
	ld.global.u32 	%r153, [%rd1+12];
	not.b32 	%r22, %r144;
	add.s32 	%r94, %r153, %r22;
	shl.b32 	%r95, %r94, 1;
	setp.ge.s32 	%p9, %r1, %r95;
	@%p9 bra 	$L__BB0_20;
	add.s32 	%r23, %r144, 1;
	mov.u32 	%r154, %r1;
$L__BB0_9:
	and.b32  	%r96, %r154, 1;
	setp.eq.b32 	%p10, %r96, 1;
	not.pred 	%p11, %p10;
	@%p11 bra 	$L__BB0_39;
	shr.s32 	%r97, %r154, 1;
	add.s32 	%r98, %r23, %r97;
	ld.global.u64 	%rd31, [%rd1];
	cvta.to.global.u64 	%rd32, %rd31;
	mad.lo.s32 	%r99, %r153, %r98, %r144;
	mul.wide.s32 	%rd33, %r99, 16;
	add.s64 	%rd3, %rd32, %rd33;
	mad.lo.s32 	%r100, %r153, %r144, %r144;
	mul.wide.s32 	%rd34, %r100, 16;
	add.s64 	%rd4, %rd32, %rd34;
	ld.global.u32 	%r161, [%rd3+8];
	setp.lt.s32 	%p12, %r161, 1;
	@%p12 bra 	$L__BB0_19;
	mov.b32 	%r156, 0;
$L__BB0_12:
	setp.lt.s32 	%p13, %r161, 1;
	@%p13 bra 	$L__BB0_18;
	add.s32 	%r29, %r156, 1;
	mov.b32 	%r158, 0;
$L__BB0_14:
	ld.global.u64 	%rd35, [%rd4];
	cvta.to.global.u64 	%rd36, %rd35;
	ld.global.u32 	%r103, [%rd4+8];
	mad.lo.s32 	%r104, %r103, %r156, %r156;
	mul.wide.s32 	%rd37, %r104, 4;
	add.s64 	%rd38, %rd36, %rd37;
	ld.global.f32 	%f12, [%rd38];
	ld.global.u64 	%rd39, [%rd3];
	cvta.to.global.u64 	%rd40, %rd39;
	mad.lo.s32 	%r105, %r161, %r158, %r156;
	mul.wide.s32 	%rd41, %r105, 4;
	add.s64 	%rd42, %rd40, %rd41;
	ld.global.f32 	%f13, [%rd42];
	div.rn.f32 	%f14, %f13, %f12;
	st.global.f32 	[%rd42], %f14;
	ld.global.u64 	%rd43, [%rd3];
	cvta.to.global.u64 	%rd44, %rd43;
	ld.global.u32 	%r161, [%rd3+8];
	mad.lo.s32 	%r106, %r161, %r158, %r156;
	mul.wide.s32 	%rd45, %r106, 4;
	add.s64 	%rd46, %rd44, %rd45;
	ld.global.f32 	%f2, [%rd46];
	setp.ge.s32 	%p14, %r29, %r161;
	@%p14 bra 	$L__BB0_17;
	mov.u32 	%r160, %r29;
$L__BB0_16:
	ld.global.u64 	%rd47, [%rd4];
	cvta.to.global.u64 	%rd48, %rd47;
	ld.global.u32 	%r107, [%rd4+8];
	mad.lo.s32 	%r108, %r107, %r156, %r160;
	mul.wide.s32 	%rd49, %r108, 4;
	add.s64 	%rd50, %rd48, %rd49;
	ld.global.f32 	%f15, [%rd50];
	ld.global.u64 	%rd51, [%rd3];
	cvta.to.global.u64 	%rd52, %rd51;
	mad.lo.s32 	%r109, %r161, %r158, %r160;
	mul.wide.s32 	%rd53, %r109, 4;
	add.s64 	%rd54, %rd52, %rd53;
	ld.global.f32 	%f16, [%rd54];
	mul.f32 	%f17, %f2, %f15;
	sub.f32 	%f18, %f16, %f17;
	st.global.f32 	[%rd54], %f18;
	add.s32 	%r160, %r160, 1;
	ld.global.u32 	%r161, [%rd3+8];
	setp.lt.s32 	%p15, %r160, %r161;
	@%p15 bra 	$L__BB0_16;
$L__BB0_17:
	add.s32 	%r158, %r158, 1;
	setp.lt.s32 	%p16, %r158, %r161;
	@%p16 bra 	$L__BB0_14;
$L__BB0_18:
	add.s32 	%r156, %r156, 1;
	setp.lt.s32 	%p17, %r156, %r161;
	@%p17 bra 	$L__BB0_12;
$L__BB0_19:
	add.s32 	%r154, %r154, %r84;
	ld.global.u32 	%r153, [%rd1+12];
	add.s32 	%r121, %r153, %r22;
	shl.b32 	%r122, %r121, 1;
	setp.lt.s32 	%p24, %r154, %r122;
	@%p24 bra 	$L__BB0_9;
$L__BB0_20:
	bar.sync 	0;
	ld.global.u32 	%r184, [%rd1+12];
	add.s32 	%r123, %r184, %r22;
	mul.lo.s32 	%r124, %r123, %r123;
	setp.ge.u32 	%p25, %r1, %r124;
	@%p25 bra 	$L__BB0_33;
	add.s32 	%r59, %r144, 1;
	mov.u32 	%r173, %r1;
$L__BB0_22:
	add.s32 	%r125, %r184, %r22;
	div.s32 	%r126, %r173, %r125;
	add.s32 	%r127, %r59, %r126;
	mul.lo.s32 	%r128, %r126, %r125;
	sub.s32 	%r129, %r173, %r128;
	ld.global.u64 	%rd69, [%rd1];
	cvta.to.global.u64 	%rd7, %rd69;
	mul.lo.s32 	%r130, %r184, %r127;
	add.s32 	%r62, %r59, %r129;
	add.s32 	%r131, %r62, %r130;
	mul.wide.s32 	%rd70, %r131, 16;
	add.s64 	%rd8, %rd7, %rd70;
	add.s32 	%r63, %r130, %r144;
	ld.global.u32 	%r181, [%rd8+8];
	setp.lt.s32 	%p26, %r181, 1;
	@%p26 bra 	$L__BB0_32;
	mul.wide.s32 	%rd71, %r63, 16;
	add.s64 	%rd9, %rd7, %rd71;
	mad.lo.s32 	%r133, %r184, %r144, %r62;
	mul.wide.s32 	%rd72, %r133, 16;
	add.s64 	%rd10, %rd7, %rd72;
	mov.b32 	%r175, 0;
$L__BB0_24:
	setp.lt.s32 	%p27, %r181, 1;
	@%p27 bra 	$L__BB0_30;
	mov.b32 	%r178, 0;
$L__BB0_26:
	ld.global.u64 	%rd73, [%rd9];
	cvta.to.global.u64 	%rd74, %rd73;
	ld.global.u32 	%r135, [%rd9+8];
	mad.lo.s32 	%r136, %r135, %r178, %r175;
	mul.wide.s32 	%rd75, %r136, 4;
	add.s64 	%rd76, %rd74, %rd75;
	ld.global.f32 	%f4, [%rd76];
	setp.lt.s32 	%p28, %r181, 1;
	@%p28 bra 	$L__BB0_29;
	mov.b32 	%r180, 0;
$L__BB0_28:
	ld.global.u64 	%rd77, [%rd10];
	cvta.to.global.u64 	%rd78, %rd77;
	ld.global.u32 	%r138, [%rd10+8];
	mad.lo.s32 	%r139, %r138, %r175, %r180;
	mul.wide.s32 	%rd79, %r139, 4;
	add.s64 	%rd80, %rd78, %rd79;
	ld.global.f32 	%f23, [%rd80];
	ld.global.u64 	%rd81, [%rd8];
	cvta.to.global.u64 	%rd82, %rd81;
	mad.lo.s32 	%r140, %r181, %r178, %r180;
	mul.wide.s32 	%rd83, %r140, 4;
	add.s64 	%rd84, %rd82, %rd83;
	ld.global.f32 	%f24, [%rd84];
	mul.f32 	%f25, %f4, %f23;
	sub.f32 	%f26, %f24, %f25;
	st.global.f32 	[%rd84], %f26;
	add.s32 	%r180, %r180, 1;
	ld.global.u32 	%r181, [%rd8+8];
	setp.lt.s32 	%p29, %r180, %r181;
	@%p29 bra 	$L__BB0_28;
$L__BB0_29:
	add.s32 	%r178, %r178, 1;
	setp.lt.s32 	%p30, %r178, %r181;
	@%p30 bra 	$L__BB0_26;
$L__BB0_30:
	add.s32 	%r175, %r175, 1;
	setp.lt.s32 	%p31, %r175, %r181;
	@%p31 bra 	$L__BB0_24;
	ld.global.u32 	%r184, [%rd1+12];
$L__BB0_32:
	add.s32 	%r173, %r173, %r84;
	add.s32 	%r141, %r184, %r22;
	mul.lo.s32 	%r142, %r141, %r141;
	setp.lt.s32 	%p32, %r173, %r142;
	@%p32 bra 	$L__BB0_22;
$L__BB0_33:
	bar.sync 	0;
	add.s32 	%r144, %r144, 1;
	ld.global.u32 	%r143, [%rd1+12];
	setp.lt.s32 	%p33, %r144, %r143;
	@%p33 bra 	$L__BB0_2;
$L__BB0_34:
	ret;
$L__BB0_35:
	add.s32 	%r149, %r149, 1;
	setp.ge.s32 	%p7, %r149, %r151;
	@%p7 bra 	$L__BB0_6;
$L__BB0_36:
	ld.global.u64 	%rd15, [%rd2];
	cvta.to.global.u64 	%rd16, %rd15;
	mad.lo.s32 	%r88, %r151, %r146, %r146;
	mul.wide.s32 	%rd17, %r88, 4;
	add.s64 	%rd18, %rd16, %rd17;
	ld.global.f32 	%f5, [%rd18];
	mad.lo.s32 	%r89, %r151, %r149, %r146;
	mul.wide.s32 	%rd19, %r89, 4;
	add.s64 	%rd20, %rd16, %rd19;
	ld.global.f32 	%f6, [%rd20];
	div.rn.f32 	%f7, %f6, %f5;
	st.global.f32 	[%rd20], %f7;
	ld.global.u64 	%rd21, [%rd2];
	cvta.to.global.u64 	%rd22, %rd21;
	ld.global.u32 	%r151, [%rd2+8];
	mad.lo.s32 	%r90, %r151, %r149, %r146;
	mul.wide.s32 	%rd23, %r90, 4;
	add.s64 	%rd24, %rd22, %rd23;
	ld.global.f32 	%f1, [%rd24];
	setp.ge.s32 	%p5, %r8, %r151;
	@%p5 bra 	$L__BB0_35;
	mov.u32 	%r150, %r146;
	mov.u32 	%r152, %r8;
$L__BB0_38:
	ld.global.u64 	%rd25, [%rd2];
	cvta.to.global.u64 	%rd26, %rd25;
	mad.lo.s32 	%r91, %r151, %r146, %r152;
	mul.wide.s32 	%rd27, %r91, 4;
	add.s64 	%rd28, %rd26, %rd27;
	ld.global.f32 	%f8, [%rd28];
	mad.lo.s32 	%r92, %r151, %r149, %r152;
	mul.wide.s32 	%rd29, %r92, 4;
	add.s64 	%rd30, %rd26, %rd29;
	ld.global.f32 	%f9, [%rd30];
	mul.f32 	%f10, %f1, %f8;
	sub.f32 	%f11, %f9, %f10;
	st.global.f32 	[%rd30], %f11;
	add.s32 	%r152, %r152, 1;
	ld.global.u32 	%r151, [%rd2+8];
	add.s32 	%r19, %r150, 1;
	add.s32 	%r93, %r150, 2;
	setp.lt.s32 	%p6, %r93, %r151;
	mov.u32 	%r150, %r19;
	@%p6 bra 	$L__BB0_38;
	bra.uni 	$L__BB0_35;
$L__BB0_39:
	shr.s32 	%r110, %r154, 1;
	ld.global.u64 	%rd55, [%rd1];
	cvta.to.global.u64 	%rd56, %rd55;
	mul.lo.s32 	%r111, %r153, %r144;
	add.s32 	%r112, %r23, %r110;
	add.s32 	%r113, %r112, %r111;
	mul.wide.s32 	%rd57, %r113, 16;
	add.s64 	%rd5, %rd56, %rd57;
	add.s32 	%r114, %r111, %r144;
	mul.wide.s32 	%rd58, %r114, 16;
	add.s64 	%rd6, %rd56, %rd58;
	ld.global.u32 	%r170, [%rd5+8];
	setp.lt.s32 	%p18, %r170, 1;
	@%p18 bra 	$L__BB0_19;
	mov.b32 	%r164, 0;
$L__BB0_41:
	add.s32 	%r44, %r164, 1;
	setp.ge.s32 	%p19, %r44, %r170;
	mov.u32 	%r169, %r44;
	@%p19 bra 	$L__BB0_42;
	bra.uni 	$L__BB0_44;
$L__BB0_42:
	setp.lt.s32 	%p23, %r44, %r170;
	mov.u32 	%r164, %r44;
	@%p23 bra 	$L__BB0_41;
	bra.uni 	$L__BB0_19;
$L__BB0_43:
	add.s32 	%r169, %r169, 1;
	setp.ge.s32 	%p22, %r169, %r170;
	@%p22 bra 	$L__BB0_42;
$L__BB0_44:
	ld.global.u64 	%rd59, [%rd6];
	cvta.to.global.u64 	%rd60, %rd59;
	ld.global.u32 	%r116, [%rd6+8];
	mad.lo.s32 	%r117, %r116, %r169, %r164;
	mul.wide.s32 	%rd61, %r117, 4;
	add.s64 	%rd62, %rd60, %rd61;
	ld.global.f32 	%f3, [%rd62];
	setp.lt.s32 	%p20, %r170, 1;
	@%p20 bra 	$L__BB0_43;
	mov.b32 	%r171, 0;
$L__BB0_46:
	ld.global.u64 	%rd63, [%rd5];
	cvta.to.global.u64 	%rd64, %rd63;
	mad.lo.s32 	%r119, %r170, %r164, %r171;
	mul.wide.s32 	%rd65, %r119, 4;
	add.s64 	%rd66, %rd64, %rd65;
	ld.global.f32 	%f19, [%rd66];
	mad.lo.s32 	%r120, %r170, %r169, %r171;
	mul.wide.s32 	%rd67, %r120, 4;
	add.s64 	%rd68, %rd64, %rd67;
	ld.global.f32 	%f20, [%rd68];
	mul.f32 	%f21, %f3, %f19;
	sub.f32 	%f22, %f20, %f21;
	st.global.f32 	[%rd68], %f22;
	add.s32 	%r171, %r171, 1;
	ld.global.u32 	%r170, [%rd5+8];
	setp.lt.s32 	%p21, %r171, %r170;
	@%p21 bra 	$L__BB0_46;
	bra.uni 	$L__BB0_43;

}


// ===== COMPILED SASS (sm_100) =====

	.target	sm_100

	.elftype	@"ET_EXEC"


//--------------------- .note.nv.tkinfo           --------------------------
	.section	.note.nv.tkinfo,"",@"SHT_NOTE"
	.sectionflags	@"SHF_NOTE_NV_TKINFO"
	.tkinfo
        /*0018*/ 	.word	0x00000002
        /*0030*/ 	.string	""
        /*0030*/ 	.string	"ptxas"
        /*0030*/ 	.string	"Cuda compilation tools, release 13.0, V13.0.88"
        /*0030*/ 	.string	"Build cuda_13.0.r13.0/compiler.36424714_0"
        /*0030*/ 	.string	"-arch sm_100 -m 64 "



//--------------------- .note.nv.cuinfo           --------------------------
	.section	.note.nv.cuinfo,"",@"SHT_NOTE"
	.sectionflags	@"SHF_NOTE_NV_CUINFO"
        /*0018*/ 	.short	0x0002
        /*001a*/ 	.short	0x0064
        /*001c*/ 	.short	0x0082
	.zero		2


//--------------------- .nv.info                  --------------------------
	.section	.nv.info,"",@"SHT_CUDA_INFO"
	.align	4


	//----- nvinfo : EIATTR_REGCOUNT
	.align		4
        /*0000*/ 	.byte	0x04, 0x2f
        /*0002*/ 	.short	(.L_1 - .L_0)
	.align		4
.L_0:
        /*0004*/ 	.word	index@(_Z11thread_mainP6Matrixi)
        /*0008*/ 	.word	0x0000001d


	//----- nvinfo : EIATTR_FRAME_SIZE
	.align		4
.L_1:
        /*000c*/ 	.byte	0x04, 0x11
        /*000e*/ 	.short	(.L_3 - .L_2)
	.align		4
.L_2:
        /*0010*/ 	.word	index@($__internal_0_$__cuda_sm3x_div_rn_noftz_f32_slowpath)
        /*0014*/ 	.word	0x00000000


	//----- nvinfo : EIATTR_FRAME_SIZE
	.align		4
.L_3:
        /*0018*/ 	.byte	0x04, 0x11
        /*001a*/ 	.short	(.L_5 - .L_4)
	.align		4
.L_4:
        /*001c*/ 	.word	index@(_Z11thread_mainP6Matrixi)
        /*0020*/ 	.word	0x00000000


	//----- nvinfo : EIATTR_MIN_STACK_SIZE
	.align		4
.L_5:
        /*0024*/ 	.byte	0x04, 0x12
        /*0026*/ 	.short	(.L_7 - .L_6)
	.align		4
.L_6:
        /*0028*/ 	.word	index@(_Z11thread_mainP6Matrixi)
        /*002c*/ 	.word	0x00000000
.L_7:


//--------------------- .nv.compat                --------------------------
	.section	.nv.compat,"",@"SHT_CUDA_COMPAT_INFO"
	.align	4
        /*0000*/ 	.byte	0x02, 0x09, 0x00, 0x00, 0x02, 0x02, 0x01, 0x00, 0x02, 0x05, 0x05, 0x00, 0x03, 0x07, 0x01, 0x01
        /*0010*/ 	.byte	0x02, 0x03, 0x00, 0x00, 0x02, 0x06, 0x01, 0x00, 0x04, 0x0b, 0x08, 0x00, 0x01, 0x00, 0x00, 0x00
        /*0020*/ 	.byte	0x00, 0x00, 0x00, 0x00


//--------------------- .nv.info._Z11thread_mainP6Matrixi --------------------------
	.section	.nv.info._Z11thread_mainP6Matrixi,"",@"SHT_CUDA_INFO"
	.sectionflags	@""
	.align	4


	//----- nvinfo : EIATTR_CUDA_API_VERSION
	.align		4
        /*0000*/ 	.byte	0x04, 0x37
        /*0002*/ 	.short	(.L_9 - .L_8)
.L_8:
        /*0004*/ 	.word	0x00000082


	//----- nvinfo : EIATTR_KPARAM_INFO
	.align		4
.L_9:
        /*0008*/ 	.byte	0x04, 0x17
        /*000a*/ 	.short	(.L_11 - .L_10)
.L_10:
        /*000c*/ 	.word	0x00000000
        /*0010*/ 	.short	0x0001
        /*0012*/ 	.short	0x0008
        /*0014*/ 	.byte	0x00, 0xf0, 0x11, 0x00


	//----- nvinfo : EIATTR_KPARAM_INFO
	.align		4
.L_11:
        /*0018*/ 	.byte	0x04, 0x17
        /*001a*/ 	.short	(.L_13 - .L_12)
.L_12:
        /*001c*/ 	.word	0x00000000
        /*0020*/ 	.short	0x0000
        /*0022*/ 	.short	0x0000
        /*0024*/ 	.byte	0x00, 0xf5, 0x21, 0x00


	//----- nvinfo : EIATTR_SPARSE_MMA_MASK
	.align		4
.L_13:
        /*0028*/ 	.byte	0x03, 0x50
        /*002a*/ 	.short	0x0000


	//----- nvinfo : EIATTR_MAXREG_COUNT
	.align		4
        /*002c*/ 	.byte	0x03, 0x1b
        /*002e*/ 	.short	0x00ff


	//----- nvinfo : EIATTR_NUM_BARRIERS
	.align		4
        /*0030*/ 	.byte	0x02, 0x4c
        /*0032*/ 	.byte	0x01
	.zero		1


	//----- nvinfo : EIATTR_MERCURY_ISA_VERSION
	.align		4
        /*0034*/ 	.byte	0x03, 0x5f
        /*0036*/ 	.short	0x0101


	//----- nvinfo : EIATTR_VRC_CTA_INIT_COUNT
	.align		4
        /*0038*/ 	.byte	0x02, 0x4a
	.zero		1
	.zero		1


	//----- nvinfo : EIATTR_EXIT_INSTR_OFFSETS
	.align		4
        /*003c*/ 	.byte	0x04, 0x1c
        /*003e*/ 	.short	(.L_15 - .L_14)


	//   ....[0]....
.L_14:
        /*0040*/ 	.word	0x00000050


	//   ....[1]....
        /*0044*/ 	.word	0x00001400


	//----- nvinfo : EIATTR_CRS_STACK_SIZE
	.align		4
.L_15:
        /*0048*/ 	.byte	0x04, 0x1e
        /*004a*/ 	.short	(.L_17 - .L_16)
.L_16:
        /*004c*/ 	.word	0x00000000


	//----- nvinfo : EIATTR_CBANK_PARAM_SIZE
	.align		4
.L_17:
        /*0050*/ 	.byte	0x03, 0x19
        /*0052*/ 	.short	0x000c


	//----- nvinfo : EIATTR_PARAM_CBANK
	.align		4
        /*0054*/ 	.byte	0x04, 0x0a
        /*0056*/ 	.short	(.L_19 - .L_18)
	.align		4
.L_18:
        /*0058*/ 	.word	index@(.nv.constant0._Z11thread_mainP6Matrixi)
        /*005c*/ 	.short	0x0380
        /*005e*/ 	.short	0x000c


	//----- nvinfo : EIATTR_SW_WAR
	.align		4
.L_19:
        /*0060*/ 	.byte	0x04, 0x36
        /*0062*/ 	.short	(.L_21 - .L_20)
.L_20:
        /*0064*/ 	.word	0x00000008
.L_21:


//--------------------- .nv.callgraph             --------------------------
	.section	.nv.callgraph,"",@"SHT_CUDA_CALLGRAPH"
	.align	4
	.sectionentsize	8
	.align		4
        /*0000*/ 	.word	0x00000000
	.align		4
        /*0004*/ 	.word	0xffffffff
	.align		4
        /*0008*/ 	.word	0x00000000
	.align		4
        /*000c*/ 	.word	0xfffffffe
	.align		4
        /*0010*/ 	.word	0x00000000
	.align		4
        /*0014*/ 	.word	0xfffffffd
	.align		4
        /*0018*/ 	.word	0x00000000
	.align		4
        /*001c*/ 	.word	0xfffffffc


//--------------------- .text._Z11thread_mainP6Matrixi --------------------------
	.section	.text._Z11thread_mainP6Matrixi,"ax",@progbits
	.align	128
        .global         _Z11thread_mainP6Matrixi
        .type           _Z11thread_mainP6Matrixi,@function
        .size           _Z11thread_mainP6Matrixi,(.L_x_58 - _Z11thread_mainP6Matrixi)
        .other          _Z11thread_mainP6Matrixi,@"STO_CUDA_ENTRY STV_DEFAULT"
_Z11thread_mainP6Matrixi:
.text._Z11thread_mainP6Matrixi:
[----:B------:R-:W-:Y:S08]  /*0000*/  LDC R1, c[0x0][0x37c] ;  /* 0x0000df00ff017b82 */ /* 0x000ff00000000800 */
[----:B------:R-:W0:Y:S01]  /*0010*/  LDC.64 R2, c[0x0][0x380] ;  /* 0x0000e000ff027b82 */ /* 0x000e220000000a00 */
[----:B------:R-:W0:Y:S02]  /*0020*/  LDCU.64 UR4, c[0x0][0x358] ;  /* 0x00006b00ff0477ac */ /* 0x000e240008000a00 */
[----:B0-----:R-:W2:Y:S02]  /*0030*/  LDG.E R2, desc[UR4][R2.64+0xc] ;  /* 0x00000c0402027981 */ /* 0x001ea4000c1e1900 */
[----:B--2---:R-:W-:-:S13]  /*0040*/  ISETP.GE.AND P0, PT, R2, 0x1, PT ;  /* 0x000000010200780c */ /* 0x004fda0003f06270 */
[----:B------:R-:W-:Y:S05]  /*0050*/  @!P0 EXIT ;  /* 0x000000000000894d */ /* 0x000fea0003800000 */
[----:B------:R-:W0:Y:S01]  /*0060*/  S2R R4, SR_TID.X ;  /* 0x0000000000047919 */ /* 0x000e220000002100 */
[----:B------:R-:W-:Y:S02]  /*0070*/  IMAD.MOV.U32 R10, RZ, RZ, R2 ;  /* 0x000000ffff0a7224 */ /* 0x000fe400078e0002 */
[----:B------:R-:W-:-:S07]  /*0080*/  IMAD.MOV.U32 R5, RZ, RZ, RZ ;  /* 0x000000ffff057224 */ /* 0x000fce00078e00ff */
.L_x_45:
[----:B0-----:R-:W-:Y:S01]  /*0090*/  ISETP.NE.AND P0, PT, R4, RZ, PT ;  /* 0x000000ff0400720c */ /* 0x001fe20003f05270 */
[----:B------:R-:W-:-:S12]  /*00a0*/  BSSY.RECONVERGENT B0, `(.L_x_0) ;  /* 0x000003e000007945 */ /* 0x000fd80003800200 */
[----:B------:R-:W-:Y:S05]  /*00b0*/  @P0 BRA `(.L_x_1) ;  /* 0x0000000000f00947 */ /* 0x000fea0003800000 */
[----:B------:R-:W0:Y:S02]  /*00c0*/  LDC.64 R2, c[0x0][0x380] ;  /* 0x0000e000ff027b82 */ /* 0x000e240000000a00 */
[----:B0-----:R-:W2:Y:S01]  /*00d0*/  LDG.E.64 R14, desc[UR4][R2.64] ;  /* 0x00000004020e7981 */ /* 0x001ea2000c1e1b00 */
[----:B------:R-:W-:-:S04]  /*00e0*/  IMAD R7, R5, R10, R5 ;  /* 0x0000000a05077224 */ /* 0x000fc800078e0205 */
[----:B--2---:R-:W-:-:S05]  /*00f0*/  IMAD.WIDE R14, R7, 0x10, R14 ;  /* 0x00000010070e7825 */ /* 0x004fca00078e020e */
[----:B------:R-:W2:Y:S02]  /*0100*/  LDG.E R0, desc[UR4][R14.64+0x8] ;  /* 0x000008040e007981 */ /* 0x000ea4000c1e1900 */
[----:B--2---:R-:W-:-:S13]  /*0110*/  ISETP.GE.AND P0, PT, R0, 0x1, PT ;  /* 0x000000010000780c */ /* 0x004fda0003f06270 */
[----:B------:R-:W-:Y:S05]  /*0120*/  @!P0 BRA `(.L_x_1) ;  /* 0x0000000000d48947 */ /* 0x000fea0003800000 */
[----:B------:R-:W-:-:S07]  /*0130*/  HFMA2 R10, -RZ, RZ, 0, 0 ;  /* 0x00000000ff0a7431 */ /* 0x000fce00000001ff */
.L_x_7:
[----:B------:R-:W-:-:S05]  /*0140*/  VIADD R11, R10, 0x1 ;  /* 0x000000010a0b7836 */ /* 0x000fca0000000000 */
[----:B------:R-:W-:-:S13]  /*0150*/  ISETP.GE.AND P0, PT, R11, R0, PT ;  /* 0x000000000b00720c */ /* 0x000fda0003f06270 */
[----:B------:R-:W-:Y:S05]  /*0160*/  @P0 BRA `(.L_x_2) ;  /* 0x0000000000b80947 */ /* 0x000fea0003800000 */
[----:B------:R-:W-:-:S07]  /*0170*/  IMAD.MOV.U32 R13, RZ, RZ, R11 ;  /* 0x000000ffff0d7224 */ /* 0x000fce00078e000b */
.L_x_6:
[----:B------:R-:W2:Y:S01]  /*0180*/  LDG.E.64 R8, desc[UR4][R14.64] ;  /* 0x000000040e087981 */ /* 0x000ea2000c1e1b00 */
[-CC-:B------:R-:W-:Y:S02]  /*0190*/  IMAD R3, R10, R0.reuse, R10.reuse ;  /* 0x000000000a037224 */ /* 0x180fe400078e020a */
[----:B------:R-:W-:Y:S02]  /*01a0*/  IMAD R7, R13, R0, R10 ;  /* 0x000000000d077224 */ /* 0x000fe400078e020a */
[----:B--2---:R-:W-:-:S06]  /*01b0*/  IMAD.WIDE R2, R3, 0x4, R8 ;  /* 0x0000000403027825 */ /* 0x004fcc00078e0208 */
[----:B------:R-:W2:Y:S01]  /*01c0*/  LDG.E R3, desc[UR4][R2.64] ;  /* 0x0000000402037981 */ /* 0x000ea2000c1e1900 */
[----:B------:R-:W-:-:S05]  /*01d0*/  IMAD.WIDE R8, R7, 0x4, R8 ;  /* 0x0000000407087825 */ /* 0x000fca00078e0208 */
[----:B------:R-:W3:Y:S01]  /*01e0*/  LDG.E R0, desc[UR4][R8.64] ;  /* 0x0000000408007981 */ /* 0x000ee2000c1e1900 */
[----:B--2---:R-:W0:Y:S08]  /*01f0*/  MUFU.RCP R6, R3 ;  /* 0x0000000300067308 */ /* 0x004e300000001000 */
[----:B---3--:R-:W1:Y:S01]  /*0200*/  FCHK P0, R0, R3 ;  /* 0x0000000300007302 */ /* 0x008e620000000000 */
[----:B0-----:R-:W-:-:S04]  /*0210*/  FFMA R7, -R3, R6, 1 ;  /* 0x3f80000003077423 */ /* 0x001fc80000000106 */
[----:B------:R-:W-:-:S04]  /*0220*/  FFMA R7, R6, R7, R6 ;  /* 0x0000000706077223 */ /* 0x000fc80000000006 */
[----:B------:R-:W-:-:S04]  /*0230*/  FFMA R6, R0, R7, RZ ;  /* 0x0000000700067223 */ /* 0x000fc800000000ff */
[----:B------:R-:W-:-:S04]  /*0240*/  FFMA R12, -R3, R6, R0 ;  /* 0x00000006030c7223 */ /* 0x000fc80000000100 */
[----:B------:R-:W-:Y:S01]  /*0250*/  FFMA R7, R7, R12, R6 ;  /* 0x0000000c07077223 */ /* 0x000fe20000000006 */
[----:B-1----:R-:W-:Y:S06]  /*0260*/  @!P0 BRA `(.L_x_3) ;  /* 0x0000000000088947 */ /* 0x002fec0003800000 */
[----:B------:R-:W-:-:S07]  /*0270*/  MOV R2, 0x290 ;  /* 0x0000029000027802 */ /* 0x000fce0000000f00 */
[----:B------:R-:W-:Y:S05]  /*0280*/  CALL.REL.NOINC `($__internal_0_$__cuda_sm3x_div_rn_noftz_f32_slowpath) ;  /* 0x0000001000607944 */ /* 0x000fea0003c00000 */
.L_x_3:
[----:B------:R0:W-:Y:S04]  /*0290*/  STG.E desc[UR4][R8.64], R7 ;  /* 0x0000000708007986 */ /* 0x0001e8000c101904 */
[----:B------:R-:W2:Y:S04]  /*02a0*/  LDG.E R0, desc[UR4][R14.64+0x8] ;  /* 0x000008040e007981 */ /* 0x000ea8000c1e1900 */
[----:B------:R-:W3:Y:S01]  /*02b0*/  LDG.E.64 R2, desc[UR4][R14.64] ;  /* 0x000000040e027981 */ /* 0x000ee2000c1e1b00 */
[----:B--2---:R-:W-:Y:S01]  /*02c0*/  ISETP.GE.AND P0, PT, R11, R0, PT ;  /* 0x000000000b00720c */ /* 0x004fe20003f06270 */
[----:B------:R-:W-:-:S04]  /*02d0*/  IMAD R17, R0, R13, R10 ;  /* 0x0000000d00117224 */ /* 0x000fc800078e020a */
[----:B---3--:R-:W-:-:S08]  /*02e0*/  IMAD.WIDE R2, R17, 0x4, R2 ;  /* 0x0000000411027825 */ /* 0x008fd000078e0202 */
[----:B0-----:R-:W-:Y:S05]  /*02f0*/  @P0 BRA `(.L_x_4) ;  /* 0x0000000000480947 */ /* 0x001fea0003800000 */
[----:B------:R0:W5:Y:S01]  /*0300*/  LDG.E R12, desc[UR4][R2.64] ;  /* 0x00000004020c7981 */ /* 0x000162000c1e1900 */
[----:B------:R-:W-:Y:S01]  /*0310*/  MOV R8, R10 ;  /* 0x0000000a00087202 */ /* 0x000fe20000000f00 */
[----:B------:R-:W-:-:S07]  /*0320*/  IMAD.MOV.U32 R9, RZ, RZ, R11 ;  /* 0x000000ffff097224 */ /* 0x000fce00078e000b */
.L_x_5:
[----:B0-----:R-:W2:Y:S01]  /*0330*/  LDG.E.64 R2, desc[UR4][R14.64] ;  /* 0x000000040e027981 */ /* 0x001ea2000c1e1b00 */
[-CC-:B------:R-:W-:Y:S02]  /*0340*/  IMAD R7, R10, R0.reuse, R9.reuse ;  /* 0x000000000a077224 */ /* 0x180fe400078e0209 */
[----:B------:R-:W-:Y:S02]  /*0350*/  IMAD R17, R13, R0, R9 ;  /* 0x000000000d117224 */ /* 0x000fe400078e0209 */
[----:B--2---:R-:W-:-:S04]  /*0360*/  IMAD.WIDE R6, R7, 0x4, R2 ;  /* 0x0000000407067825 */ /* 0x004fc800078e0202 */
[----:B------:R-:W-:Y:S02]  /*0370*/  IMAD.WIDE R2, R17, 0x4, R2 ;  /* 0x0000000411027825 */ /* 0x000fe400078e0202 */
[----:B------:R-:W2:Y:S04]  /*0380*/  LDG.E R6, desc[UR4][R6.64] ;  /* 0x0000000406067981 */ /* 0x000ea8000c1e1900 */
[----:B------:R-:W2:Y:S02]  /*0390*/  LDG.E R17, desc[UR4][R2.64] ;  /* 0x0000000402117981 */ /* 0x000ea4000c1e1900 */
[----:B--2--5:R-:W-:-:S05]  /*03a0*/  FFMA R17, -R12, R6, R17 ;  /* 0x000000060c117223 */ /* 0x024fca0000000111 */
[----:B------:R1:W-:Y:S04]  /*03b0*/  STG.E desc[UR4][R2.64], R17 ;  /* 0x0000001102007986 */ /* 0x0003e8000c101904 */
[----:B------:R-:W2:Y:S01]  /*03c0*/  LDG.E R0, desc[UR4][R14.64+0x8] ;  /* 0x000008040e007981 */ /* 0x000ea2000c1e1900 */
[C---:B------:R-:W-:Y:S01]  /*03d0*/  VIADD R19, R8.reuse, 0x2 ;  /* 0x0000000208137836 */ /* 0x040fe20000000000 */
[----:B------:R-:W-:Y:S01]  /*03e0*/  IADD3 R8, PT, PT, R8, 0x1, RZ ;  /* 0x0000000108087810 */ /* 0x000fe20007ffe0ff */
[----:B------:R-:W-:-:S03]  /*03f0*/  VIADD R9, R9, 0x1 ;  /* 0x0000000109097836 */ /* 0x000fc60000000000 */
[----:B--2---:R-:W-:-:S13]  /*0400*/  ISETP.GE.AND P0, PT, R19, R0, PT ;  /* 0x000000001300720c */ /* 0x004fda0003f06270 */
[----:B-1----:R-:W-:Y:S05]  /*0410*/  @!P0 BRA `(.L_x_5) ;  /* 0xfffffffc00c48947 */ /* 0x002fea000383ffff */
.L_x_4:
[----:B------:R-:W-:-:S05]  /*0420*/  VIADD R13, R13, 0x1 ;  /* 0x000000010d0d7836 */ /* 0x000fca0000000000 */
[----:B------:R-:W-:-:S13]  /*0430*/  ISETP.GE.AND P0, PT, R13, R0, PT ;  /* 0x000000000d00720c */ /* 0x000fda0003f06270 */
[----:B------:R-:W-:Y:S05]  /*0440*/  @!P0 BRA `(.L_x_6) ;  /* 0xfffffffc004c8947 */ /* 0x000fea000383ffff */
.L_x_2:
[----:B------:R-:W-:Y:S02]  /*0450*/  ISETP.GE.AND P0, PT, R11, R0, PT ;  /* 0x000000000b00720c */ /* 0x000fe40003f06270 */
[----:B------:R-:W-:-:S11]  /*0460*/  MOV R10, R11 ;  /* 0x0000000b000a7202 */ /* 0x000fd60000000f00 */
[----:B------:R-:W-:Y:S05]  /*0470*/  @!P0 BRA `(.L_x_7) ;  /* 0xfffffffc00308947 */ /* 0x000fea000383ffff */
.L_x_1:
[----:B------:R-:W-:Y:S05]  /*0480*/  BSYNC.RECONVERGENT B0 ;  /* 0x0000000000007941 */ /* 0x000fea0003800200 */
.L_x_0:
[----:B------:R-:W0:Y:S08]  /*0490*/  LDC.64 R10, c[0x0][0x380] ;  /* 0x0000e000ff0a7b82 */ /* 0x000e300000000a00 */
[----:B------:R-:W-:Y:S06]  /*04a0*/  BAR.SYNC.DEFER_BLOCKING 0x0 ;  /* 0x0000000000007b1d */ /* 0x000fec0000010000 */
[----:B0-----:R-:W2:Y:S01]  /*04b0*/  LDG.E R3, desc[UR4][R10.64+0xc] ;  /* 0x00000c040a037981 */ /* 0x001ea2000c1e1900 */
[----:B------:R-:W-:Y:S01]  /*04c0*/  LOP3.LUT R8, RZ, R5, RZ, 0x33, !PT ;  /* 0x00000005ff087212 */ /* 0x000fe200078e33ff */
[----:B------:R-:W-:Y:S04]  /*04d0*/  BSSY.RECONVERGENT B1, `(.L_x_8) ;  /* 0x000008c000017945 */ /* 0x000fe80003800200 */
[----:B--2---:R-:W-:-:S04]  /*04e0*/  IMAD.IADD R0, R3, 0x1, R8 ;  /* 0x0000000103007824 */ /* 0x004fc800078e0208 */
[----:B------:R-:W-:-:S05]  /*04f0*/  IMAD.SHL.U32 R7, R0, 0x2, RZ ;  /* 0x0000000200077824 */ /* 0x000fca00078e00ff */
[----:B------:R-:W-:-:S13]  /*0500*/  ISETP.GE.AND P0, PT, R4, R7, PT ;  /* 0x000000070400720c */ /* 0x000fda0003f06270 */
[----:B------:R-:W-:Y:S05]  /*0510*/  @P0 BRA `(.L_x_9) ;  /* 0x00000008001c0947 */ /* 0x000fea0003800000 */
[----:B------:R-:W-:Y:S01]  /*0520*/  MOV R0, R3 ;  /* 0x0000000300007202 */ /* 0x000fe20000000f00 */
[----:B------:R-:W-:Y:S02]  /*0530*/  VIADD R9, R5, 0x1 ;  /* 0x0000000105097836 */ /* 0x000fe40000000000 */
[----:B------:R-:W-:-:S07]  /*0540*/  IMAD.MOV.U32 R18, RZ, RZ, R4 ;  /* 0x000000ffff127224 */ /* 0x000fce00078e0004 */
.L_x_31:
[----:B------:R-:W-:Y:S01]  /*0550*/  LOP3.LUT R2, R18, 0x1, RZ, 0xc0, !PT ;  /* 0x0000000112027812 */ /* 0x000fe200078ec0ff */
[----:B------:R-:W-:Y:S03]  /*0560*/  BSSY.RECONVERGENT B0, `(.L_x_10) ;  /* 0x000007b000007945 */ /* 0x000fe60003800200 */
[----:B------:R-:W-:-:S13]  /*0570*/  ISETP.NE.U32.AND P0, PT, R2, 0x1, PT ;  /* 0x000000010200780c */ /* 0x000fda0003f05070 */
[----:B------:R-:W-:Y:S05]  /*0580*/  @P0 BRA `(.L_x_11) ;  /* 0x0000000400240947 */ /* 0x000fea0003800000 */
[----:B------:R-:W0:Y:S02]  /*0590*/  LDC.64 R2, c[0x0][0x380] ;  /* 0x0000e000ff027b82 */ /* 0x000e240000000a00 */
[----:B0-----:R-:W2:Y:S01]  /*05a0*/  LDG.E.64 R14, desc[UR4][R2.64] ;  /* 0x00000004020e7981 */ /* 0x001ea2000c1e1b00 */
[----:B------:R-:W-:-:S05]  /*05b0*/  LEA.HI.SX32 R6, R18, R9, 0x1f ;  /* 0x0000000912067211 */ /* 0x000fca00078ffaff */
[----:B------:R-:W-:-:S04]  /*05c0*/  IMAD R13, R6, R0, R5 ;  /* 0x00000000060d7224 */ /* 0x000fc800078e0205 */
[----:B--2---:R-:W-:-:S05]  /*05d0*/  IMAD.WIDE R12, R13, 0x10, R14 ;  /* 0x000000100d0c7825 */ /* 0x004fca00078e020e */
[----:B------:R-:W2:Y:S01]  /*05e0*/  LDG.E R21, desc[UR4][R12.64+0x8] ;  /* 0x000008040c157981 */ /* 0x000ea2000c1e1900 */
[----:B------:R-:W-:Y:S01]  /*05f0*/  IMAD R7, R0, R5, R5 ;  /* 0x0000000500077224 */ /* 0x000fe200078e0205 */
[----:B------:R-:W-:Y:S03]  /*0600*/  BSSY.RECONVERGENT B2, `(.L_x_12) ;  /* 0x0000040000027945 */ /* 0x000fe60003800200 */
[----:B------:R-:W-:Y:S01]  /*0610*/  IMAD.WIDE R14, R7, 0x10, R14 ;  /* 0x00000010070e7825 */ /* 0x000fe200078e020e */
[----:B--2---:R-:W-:-:S13]  /*0620*/  ISETP.GE.AND P0, PT, R21, 0x1, PT ;  /* 0x000000011500780c */ /* 0x004fda0003f06270 */
[----:B------:R-:W-:Y:S05]  /*0630*/  @!P0 BRA `(.L_x_13) ;  /* 0x0000000000f08947 */ /* 0x000fea0003800000 */
[----:B------:R-:W-:-:S07]  /*0640*/  HFMA2 R19, -RZ, RZ, 0, 0 ;  /* 0x00000000ff137431 */ /* 0x000fce00000001ff */
.L_x_22:
[----:B------:R-:W-:Y:S01]  /*0650*/  ISETP.GE.AND P0, PT, R21, 0x1, PT ;  /* 0x000000011500780c */ /* 0x000fe20003f06270 */
[----:B------:R-:W-:-:S12]  /*0660*/  BSSY.RECONVERGENT B3, `(.L_x_14) ;  /* 0x0000036000037945 */ /* 0x000fd80003800200 */
[----:B------:R-:W-:Y:S05]  /*0670*/  @!P0 BRA `(.L_x_15) ;  /* 0x0000000000d08947 */ /* 0x000fea0003800000 */
[----:B------:R-:W-:Y:S02]  /*0680*/  VIADD R20, R19, 0x1 ;  /* 0x0000000113147836 */ /* 0x000fe40000000000 */
[----:B------:R-:W-:-:S07]  /*0690*/  IMAD.MOV.U32 R22, RZ, RZ, RZ ;  /* 0x000000ffff167224 */ /* 0x000fce00078e00ff */
.L_x_21:
[----:B------:R-:W2:Y:S04]  /*06a0*/  LDG.E R0, desc[UR4][R14.64+0x8] ;  /* 0x000008040e007981 */ /* 0x000ea8000c1e1900 */
[----:B------:R-:W3:Y:S04]  /*06b0*/  LDG.E.64 R2, desc[UR4][R14.64] ;  /* 0x000000040e027981 */ /* 0x000ee8000c1e1b00 */
[----:B------:R-:W4:Y:S01]  /*06c0*/  LDG.E.64 R16, desc[UR4][R12.64] ;  /* 0x000000040c107981 */ /* 0x000f22000c1e1b00 */
[--C-:B------:R-:W-:Y:S02]  /*06d0*/  IMAD R21, R22, R21, R19.reuse ;  /* 0x0000001516157224 */ /* 0x100fe400078e0213 */
[----:B--2---:R-:W-:-:S04]  /*06e0*/  IMAD R7, R0, R19, R19 ;  /* 0x0000001300077224 */ /* 0x004fc800078e0213 */
[----:B---3--:R-:W-:-:S06]  /*06f0*/  IMAD.WIDE R2, R7, 0x4, R2 ;  /* 0x0000000407027825 */ /* 0x008fcc00078e0202 */
[----:B------:R-:W2:Y:S01]  /*0700*/  LDG.E R3, desc[UR4][R2.64] ;  /* 0x0000000402037981 */ /* 0x000ea2000c1e1900 */
[----:B----4-:R-:W-:-:S05]  /*0710*/  IMAD.WIDE R16, R21, 0x4, R16 ;  /* 0x0000000415107825 */ /* 0x010fca00078e0210 */
[----:B------:R-:W3:Y:S01]  /*0720*/  LDG.E R0, desc[UR4][R16.64] ;  /* 0x0000000410007981 */ /* 0x000ee2000c1e1900 */
[----:B------:R-:W-:Y:S01]  /*0730*/  BSSY.RECONVERGENT B4, `(.L_x_16) ;  /* 0x000000b000047945 */ /* 0x000fe20003800200 */
        /* <DEDUP_REMOVED lines=10> */
.L_x_17:
[----:B------:R-:W-:Y:S05]  /*07e0*/  BSYNC.RECONVERGENT B4 ;  /* 0x0000000000047941 */ /* 0x000fea0003800200 */
.L_x_16:
[----:B------:R0:W-:Y:S04]  /*07f0*/  STG.E desc[UR4][R16.64], R7 ;  /* 0x0000000710007986 */ /* 0x0001e8000c101904 */
[----:B------:R-:W2:Y:S04]  /*0800*/  LDG.E R21, desc[UR4][R12.64+0x8] ;  /* 0x000008040c157981 */ /* 0x000ea8000c1e1900 */
[----:B------:R-:W3:Y:S01]  /*0810*/  LDG.E.64 R2, desc[UR4][R12.64] ;  /* 0x000000040c027981 */ /* 0x000ee2000c1e1b00 */
[----:B------:R-:W-:Y:S01]  /*0820*/  BSSY.RECONVERGENT B4, `(.L_x_18) ;  /* 0x0000016000047945 */ /* 0x000fe20003800200 */
[----:B--2---:R-:W-:Y:S01]  /*0830*/  ISETP.GE.AND P0, PT, R20, R21, PT ;  /* 0x000000151400720c */ /* 0x004fe20003f06270 */
[----:B------:R-:W-:-:S04]  /*0840*/  IMAD R23, R21, R22, R19 ;  /* 0x0000001615177224 */ /* 0x000fc800078e0213 */
[----:B---3--:R-:W-:-:S08]  /*0850*/  IMAD.WIDE R2, R23, 0x4, R2 ;  /* 0x0000000417027825 */ /* 0x008fd000078e0202 */
[----:B0-----:R-:W-:Y:S05]  /*0860*/  @P0 BRA `(.L_x_19) ;  /* 0x0000000000440947 */ /* 0x001fea0003800000 */
[----:B------:R0:W5:Y:S01]  /*0870*/  LDG.E R16, desc[UR4][R2.64] ;  /* 0x0000000402107981 */ /* 0x000162000c1e1900 */
[----:B------:R-:W-:-:S07]  /*0880*/  MOV R0, R20 ;  /* 0x0000001400007202 */ /* 0x000fce0000000f00 */
.L_x_20:
[----:B------:R-:W2:Y:S04]  /*0890*/  LDG.E R17, desc[UR4][R14.64+0x8] ;  /* 0x000008040e117981 */ /* 0x000ea8000c1e1900 */
[----:B0-----:R-:W3:Y:S04]  /*08a0*/  LDG.E.64 R2, desc[UR4][R14.64] ;  /* 0x000000040e027981 */ /* 0x001ee8000c1e1b00 */
[----:B------:R-:W4:Y:S01]  /*08b0*/  LDG.E.64 R6, desc[UR4][R12.64] ;  /* 0x000000040c067981 */ /* 0x000f22000c1e1b00 */
[--C-:B------:R-:W-:Y:S02]  /*08c0*/  IMAD R21, R22, R21, R0.reuse ;  /* 0x0000001516157224 */ /* 0x100fe400078e0200 */
[----:B--2---:R-:W-:-:S04]  /*08d0*/  IMAD R17, R17, R19, R0 ;  /* 0x0000001311117224 */ /* 0x004fc800078e0200 */
[----:B---3--:R-:W-:-:S04]  /*08e0*/  IMAD.WIDE R2, R17, 0x4, R2 ;  /* 0x0000000411027825 */ /* 0x008fc800078e0202 */
[----:B----4-:R-:W-:Y:S02]  /*08f0*/  IMAD.WIDE R6, R21, 0x4, R6 ;  /* 0x0000000415067825 */ /* 0x010fe400078e0206 */
[----:B------:R-:W2:Y:S04]  /*0900*/  LDG.E R3, desc[UR4][R2.64] ;  /* 0x0000000402037981 */ /* 0x000ea8000c1e1900 */
[----:B------:R-:W2:Y:S02]  /*0910*/  LDG.E R17, desc[UR4][R6.64] ;  /* 0x0000000406117981 */ /* 0x000ea4000c1e1900 */
[----:B--2--5:R-:W-:-:S05]  /*0920*/  FFMA R17, -R16, R3, R17 ;  /* 0x0000000310117223 */ /* 0x024fca0000000111 */
[----:B------:R1:W-:Y:S04]  /*0930*/  STG.E desc[UR4][R6.64], R17 ;  /* 0x0000001106007986 */ /* 0x0003e8000c101904 */
[----:B------:R-:W2:Y:S01]  /*0940*/  LDG.E R21, desc[UR4][R12.64+0x8] ;  /* 0x000008040c157981 */ /* 0x000ea2000c1e1900 */
[----:B------:R-:W-:-:S05]  /*0950*/  VIADD R0, R0, 0x1 ;  /* 0x0000000100007836 */ /* 0x000fca0000000000 */
[----:B--2---:R-:W-:-:S13]  /*0960*/  ISETP.GE.AND P0, PT, R0, R21, PT ;  /* 0x000000150000720c */ /* 0x004fda0003f06270 */
[----:B-1----:R-:W-:Y:S05]  /*0970*/  @!P0 BRA `(.L_x_20) ;  /* 0xfffffffc00c48947 */ /* 0x002fea000383ffff */
.L_x_19:
[----:B------:R-:W-:Y:S05]  /*0980*/  BSYNC.RECONVERGENT B4 ;  /* 0x0000000000047941 */ /* 0x000fea0003800200 */
.L_x_18:
[----:B------:R-:W-:-:S05]  /*0990*/  VIADD R22, R22, 0x1 ;  /* 0x0000000116167836 */ /* 0x000fca0000000000 */
[----:B------:R-:W-:-:S13]  /*09a0*/  ISETP.GE.AND P0, PT, R22, R21, PT ;  /* 0x000000151600720c */ /* 0x000fda0003f06270 */
[----:B------:R-:W-:Y:S05]  /*09b0*/  @!P0 BRA `(.L_x_21) ;  /* 0xfffffffc00388947 */ /* 0x000fea000383ffff */
.L_x_15:
[----:B------:R-:W-:Y:S05]  /*09c0*/  BSYNC.RECONVERGENT B3 ;  /* 0x0000000000037941 */ /* 0x000fea0003800200 */
.L_x_14:
[----:B------:R-:W-:-:S04]  /*09d0*/  IADD3 R19, PT, PT, R19, 0x1, RZ ;  /* 0x0000000113137810 */ /* 0x000fc80007ffe0ff */
[----:B------:R-:W-:-:S13]  /*09e0*/  ISETP.GE.AND P0, PT, R19, R21, PT ;  /* 0x000000151300720c */ /* 0x000fda0003f06270 */
[----:B------:R-:W-:Y:S05]  /*09f0*/  @!P0 BRA `(.L_x_22) ;  /* 0xfffffffc00148947 */ /* 0x000fea000383ffff */
.L_x_13:
[----:B------:R-:W-:Y:S05]  /*0a00*/  BSYNC.RECONVERGENT B2 ;  /* 0x0000000000027941 */ /* 0x000fea0003800200 */
.L_x_12:
[----:B------:R-:W-:Y:S05]  /*0a10*/  BRA `(.L_x_23) ;  /* 0x0000000000bc7947 */ /* 0x000fea0003800000 */
.L_x_11:
[----:B------:R-:W0:Y:S02]  /*0a20*/  LDC.64 R12, c[0x0][0x380] ;  /* 0x0000e000ff0c7b82 */ /* 0x000e240000000a00 */
[----:B0-----:R-:W2:Y:S01]  /*0a30*/  LDG.E.64 R6, desc[UR4][R12.64] ;  /* 0x000000040c067981 */ /* 0x001ea2000c1e1b00 */
[----:B------:R-:W-:-:S05]  /*0a40*/  LEA.HI.SX32 R3, R18, R9, 0x1f ;  /* 0x0000000912037211 */ /* 0x000fca00078ffaff */
[----:B------:R-:W-:-:S04]  /*0a50*/  IMAD R3, R0, R5, R3 ;  /* 0x0000000500037224 */ /* 0x000fc800078e0203 */
[----:B--2---:R-:W-:-:S05]  /*0a60*/  IMAD.WIDE R2, R3, 0x10, R6 ;  /* 0x0000001003027825 */ /* 0x004fca00078e0206 */
[----:B------:R-:W2:Y:S01]  /*0a70*/  LDG.E R14, desc[UR4][R2.64+0x8] ;  /* 0x00000804020e7981 */ /* 0x000ea2000c1e1900 */
[----:B------:R-:W-:-:S04]  /*0a80*/  IMAD R15, R0, R5, R5 ;  /* 0x00000005000f7224 */ /* 0x000fc800078e0205 */
[----:B------:R-:W-:Y:S01]  /*0a90*/  IMAD.WIDE R6, R15, 0x10, R6 ;  /* 0x000000100f067825 */ /* 0x000fe200078e0206 */
[----:B--2---:R-:W-:-:S13]  /*0aa0*/  ISETP.GE.AND P0, PT, R14, 0x1, PT ;  /* 0x000000010e00780c */ /* 0x004fda0003f06270 */
[----:B------:R-:W-:Y:S05]  /*0ab0*/  @!P0 BRA `(.L_x_23) ;  /* 0x0000000000948947 */ /* 0x000fea0003800000 */
[----:B------:R-:W-:Y:S02]  /*0ac0*/  HFMA2 R0, -RZ, RZ, 0, 0 ;  /* 0x00000000ff007431 */ /* 0x000fe400000001ff */
[----:B------:R-:W-:-:S07]  /*0ad0*/  IMAD.MOV.U32 R19, RZ, RZ, R14 ;  /* 0x000000ffff137224 */ /* 0x000fce00078e000e */
.L_x_30:
[----:B------:R-:W-:Y:S01]  /*0ae0*/  VIADD R16, R0, 0x1 ;  /* 0x0000000100107836 */ /* 0x000fe20000000000 */
[----:B------:R-:W-:Y:S04]  /*0af0*/  BSSY.RECONVERGENT B2, `(.L_x_24) ;  /* 0x000001e000027945 */ /* 0x000fe80003800200 */
[----:B------:R-:W-:-:S13]  /*0b00*/  ISETP.GE.AND P0, PT, R16, R19, PT ;  /* 0x000000131000720c */ /* 0x000fda0003f06270 */
[----:B------:R-:W-:Y:S05]  /*0b10*/  @P0 BRA `(.L_x_25) ;  /* 0x00000000006c0947 */ /* 0x000fea0003800000 */
[----:B------:R-:W-:-:S07]  /*0b20*/  MOV R17, R16 ;  /* 0x0000001000117202 */ /* 0x000fce0000000f00 */
.L_x_29:
[----:B------:R-:W2:Y:S04]  /*0b30*/  LDG.E R14, desc[UR4][R6.64+0x8] ;  /* 0x00000804060e7981 */ /* 0x000ea8000c1e1900 */
[----:B------:R-:W3:Y:S01]  /*0b40*/  LDG.E.64 R12, desc[UR4][R6.64] ;  /* 0x00000004060c7981 */ /* 0x000ee2000c1e1b00 */
[----:B------:R-:W-:Y:S01]  /*0b50*/  ISETP.GE.AND P0, PT, R19, 0x1, PT ;  /* 0x000000011300780c */ /* 0x000fe20003f06270 */
[----:B------:R-:W-:Y:S01]  /*0b60*/  BSSY.RECONVERGENT B3, `(.L_x_26) ;  /* 0x0000013000037945 */ /* 0x000fe20003800200 */
[----:B--2---:R-:W-:-:S04]  /*0b70*/  IMAD R15, R14, R17, R0 ;  /* 0x000000110e0f7224 */ /* 0x004fc800078e0200 */
[----:B---3--:R-:W-:-:S07]  /*0b80*/  IMAD.WIDE R12, R15, 0x4, R12 ;  /* 0x000000040f0c7825 */ /* 0x008fce00078e020c */
[----:B------:R-:W-:Y:S05]  /*0b90*/  @!P0 BRA `(.L_x_27) ;  /* 0x00000000003c8947 */ /* 0x000fea0003800000 */
[----:B------:R0:W5:Y:S01]  /*0ba0*/  LDG.E R22, desc[UR4][R12.64] ;  /* 0x000000040c167981 */ /* 0x000162000c1e1900 */
[----:B------:R-:W-:-:S07]  /*0bb0*/  IMAD.MOV.U32 R20, RZ, RZ, RZ ;  /* 0x000000ffff147224 */ /* 0x000fce00078e00ff */
.L_x_28:
        /* <DEDUP_REMOVED lines=10> */
[----:B------:R-:W-:-:S04]  /*0c60*/  IADD3 R20, PT, PT, R20, 0x1, RZ ;  /* 0x0000000114147810 */ /* 0x000fc80007ffe0ff */
[----:B--2---:R-:W-:-:S13]  /*0c70*/  ISETP.GE.AND P0, PT, R20, R19, PT ;  /* 0x000000131400720c */ /* 0x004fda0003f06270 */
[----:B-1----:R-:W-:Y:S05]  /*0c80*/  @!P0 BRA `(.L_x_28) ;  /* 0xfffffffc00cc8947 */ /* 0x002fea000383ffff */
.L_x_27:
[----:B------:R-:W-:Y:S05]  /*0c90*/  BSYNC.RECONVERGENT B3 ;  /* 0x0000000000037941 */ /* 0x000fea0003800200 */
.L_x_26:
[----:B------:R-:W-:-:S05]  /*0ca0*/  VIADD R17, R17, 0x1 ;  /* 0x0000000111117836 */ /* 0x000fca0000000000 */
[----:B------:R-:W-:-:S13]  /*0cb0*/  ISETP.GE.AND P0, PT, R17, R19, PT ;  /* 0x000000131100720c */ /* 0x000fda0003f06270 */
[----:B------:R-:W-:Y:S05]  /*0cc0*/  @!P0 BRA `(.L_x_29) ;  /* 0xfffffffc00988947 */ /* 0x000fea000383ffff */
.L_x_25:
[----:B------:R-:W-:Y:S05]  /*0cd0*/  BSYNC.RECONVERGENT B2 ;  /* 0x0000000000027941 */ /* 0x000fea0003800200 */
.L_x_24:
[----:B------:R-:W-:Y:S02]  /*0ce0*/  ISETP.GE.AND P0, PT, R16, R19, PT ;  /* 0x000000131000720c */ /* 0x000fe40003f06270 */
[----:B------:R-:W-:-:S11]  /*0cf0*/  MOV R0, R16 ;  /* 0x0000001000007202 */ /* 0x000fd60000000f00 */
[----:B------:R-:W-:Y:S05]  /*0d00*/  @!P0 BRA `(.L_x_30) ;  /* 0xfffffffc00748947 */ /* 0x000fea000383ffff */
.L_x_23:
[----:B------:R-:W-:Y:S05]  /*0d10*/  BSYNC.RECONVERGENT B0 ;  /* 0x0000000000007941 */ /* 0x000fea0003800200 */
.L_x_10:
[----:B------:R-:W2:Y:S01]  /*0d20*/  LDG.E R0, desc[UR4][R10.64+0xc] ;  /* 0x00000c040a007981 */ /* 0x000ea2000c1e1900 */
[----:B------:R-:W0:Y:S02]  /*0d30*/  LDCU UR6, c[0x0][0x388] ;  /* 0x00007100ff0677ac */ /* 0x000e240008000800 */
[----:B0-----:R-:W-:Y:S01]  /*0d40*/  IADD3 R18, PT, PT, R18, UR6, RZ ;  /* 0x0000000612127c10 */ /* 0x001fe2000fffe0ff */
[----:B--2---:R-:W-:-:S04]  /*0d50*/  IMAD.IADD R2, R8, 0x1, R0 ;  /* 0x0000000108027824 */ /* 0x004fc800078e0200 */
[----:B------:R-:W-:-:S05]  /*0d60*/  IMAD.SHL.U32 R3, R2, 0x2, RZ ;  /* 0x0000000202037824 */ /* 0x000fca00078e00ff */
[----:B------:R-:W-:-:S13]  /*0d70*/  ISETP.GE.AND P0, PT, R18, R3, PT ;  /* 0x000000031200720c */ /* 0x000fda0003f06270 */
[----:B------:R-:W-:Y:S05]  /*0d80*/  @!P0 BRA `(.L_x_31) ;  /* 0xfffffff400f08947 */ /* 0x000fea000383ffff */
.L_x_9:
[----:B------:R-:W-:Y:S05]  /*0d90*/  BSYNC.RECONVERGENT B1 ;  /* 0x0000000000017941 */ /* 0x000fea0003800200 */
.L_x_8:
[----:B------:R-:W-:Y:S06]  /*0da0*/  BAR.SYNC.DEFER_BLOCKING 0x0 ;  /* 0x0000000000007b1d */ /* 0x000fec0000010000 */
[----:B------:R-:W2:Y:S01]  /*0db0*/  LDG.E R6, desc[UR4][R10.64+0xc] ;  /* 0x00000c040a067981 */ /* 0x000ea2000c1e1900 */
[----:B------:R-:W-:Y:S01]  /*0dc0*/  BSSY.RECONVERGENT B0, `(.L_x_32) ;  /* 0x000005e000007945 */ /* 0x000fe20003800200 */
[----:B--2---:R-:W-:-:S05]  /*0dd0*/  IADD3 R0, PT, PT, R8, R6, RZ ;  /* 0x0000000608007210 */ /* 0x004fca0007ffe0ff */
[----:B------:R-:W-:-:S05]  /*0de0*/  IMAD R3, R0, R0, RZ ;  /* 0x0000000000037224 */ /* 0x000fca00078e02ff */
[----:B------:R-:W-:-:S13]  /*0df0*/  ISETP.GE.U32.AND P0, PT, R4, R3, PT ;  /* 0x000000030400720c */ /* 0x000fda0003f06070 */
[----:B------:R-:W-:Y:S05]  /*0e00*/  @P0 BRA `(.L_x_33) ;  /* 0x0000000400640947 */ /* 0x000fea0003800000 */
[----:B------:R-:W-:Y:S01]  /*0e10*/  VIADD R9, R5, 0x1 ;  /* 0x0000000105097836 */ /* 0x000fe20000000000 */
[----:B------:R-:W-:-:S07]  /*0e20*/  MOV R0, R4 ;  /* 0x0000000400007202 */ /* 0x000fce0000000f00 */
.L_x_44:
[----:B------:R-:W2:Y:S01]  /*0e30*/  LDG.E.64 R2, desc[UR4][R10.64] ;  /* 0x000000040a027981 */ /* 0x000ea2000c1e1b00 */
[----:B------:R-:W-:-:S05]  /*0e40*/  IMAD.IADD R7, R8, 0x1, R6 ;  /* 0x0000000108077824 */ /* 0x000fca00078e0206 */
[-C--:B------:R-:W-:Y:S02]  /*0e50*/  IABS R15, R7.reuse ;  /* 0x00000007000f7213 */ /* 0x080fe40000000000 */
[----:B------:R-:W-:Y:S02]  /*0e60*/  IABS R18, R7 ;  /* 0x0000000700127213 */ /* 0x000fe40000000000 */
[----:B0-----:R-:W0:Y:S08]  /*0e70*/  I2F.RP R14, R15 ;  /* 0x0000000f000e7306 */ /* 0x001e300000209400 */
[----:B0-----:R-:W0:Y:S02]  /*0e80*/  MUFU.RCP R14, R14 ;  /* 0x0000000e000e7308 */ /* 0x001e240000001000 */
[----:B0-----:R-:W-:Y:S01]  /*0e90*/  IADD3 R12, PT, PT, R14, 0xffffffe, RZ ;  /* 0x0ffffffe0e0c7810 */ /* 0x001fe20007ffe0ff */
[----:B------:R-:W-:-:S05]  /*0ea0*/  IMAD.MOV R14, RZ, RZ, -R18 ;  /* 0x000000ffff0e7224 */ /* 0x000fca00078e0a12 */
[----:B------:R0:W1:Y:S02]  /*0eb0*/  F2I.FTZ.U32.TRUNC.NTZ R13, R12 ;  /* 0x0000000c000d7305 */ /* 0x000064000021f000 */
[----:B0-----:R-:W-:Y:S02]  /*0ec0*/  HFMA2 R12, -RZ, RZ, 0, 0 ;  /* 0x00000000ff0c7431 */ /* 0x001fe400000001ff */
[----:B-1----:R-:W-:-:S04]  /*0ed0*/  IMAD.MOV R16, RZ, RZ, -R13 ;  /* 0x000000ffff107224 */ /* 0x002fc800078e0a0d */
[----:B------:R-:W-:Y:S01]  /*0ee0*/  IMAD R17, R16, R15, RZ ;  /* 0x0000000f10117224 */ /* 0x000fe200078e02ff */
[----:B------:R-:W-:-:S03]  /*0ef0*/  IABS R16, R0 ;  /* 0x0000000000107213 */ /* 0x000fc60000000000 */
[----:B------:R-:W-:-:S06]  /*0f00*/  IMAD.HI.U32 R13, R13, R17, R12 ;  /* 0x000000110d0d7227 */ /* 0x000fcc00078e000c */
[----:B------:R-:W-:-:S04]  /*0f10*/  IMAD.HI.U32 R13, R13, R16, RZ ;  /* 0x000000100d0d7227 */ /* 0x000fc800078e00ff */
[----:B------:R-:W-:-:S05]  /*0f20*/  IMAD R12, R13, R14, R16 ;  /* 0x0000000e0d0c7224 */ /* 0x000fca00078e0210 */
[----:B------:R-:W-:-:S13]  /*0f30*/  ISETP.GT.U32.AND P2, PT, R15, R12, PT ;  /* 0x0000000c0f00720c */ /* 0x000fda0003f44070 */
[-C--:B------:R-:W-:Y:S01]  /*0f40*/  @!P2 IADD3 R12, PT, PT, R12, -R15.reuse, RZ ;  /* 0x8000000f0c0ca210 */ /* 0x080fe20007ffe0ff */
[----:B------:R-:W-:Y:S01]  /*0f50*/  @!P2 VIADD R13, R13, 0x1 ;  /* 0x000000010d0da836 */ /* 0x000fe20000000000 */
[----:B------:R-:W-:Y:S02]  /*0f60*/  ISETP.NE.AND P2, PT, R7, RZ, PT ;  /* 0x000000ff0700720c */ /* 0x000fe40003f45270 */
[----:B------:R-:W-:Y:S02]  /*0f70*/  ISETP.GE.U32.AND P0, PT, R12, R15, PT ;  /* 0x0000000f0c00720c */ /* 0x000fe40003f06070 */
[----:B------:R-:W-:-:S04]  /*0f80*/  LOP3.LUT R12, R0, R7, RZ, 0x3c, !PT ;  /* 0x00000007000c7212 */ /* 0x000fc800078e3cff */
[----:B------:R-:W-:-:S07]  /*0f90*/  ISETP.GE.AND P1, PT, R12, RZ, PT ;  /* 0x000000ff0c00720c */ /* 0x000fce0003f26270 */
[----:B------:R-:W-:-:S06]  /*0fa0*/  @P0 IADD3 R13, PT, PT, R13, 0x1, RZ ;  /* 0x000000010d0d0810 */ /* 0x000fcc0007ffe0ff */
[----:B------:R-:W-:Y:S01]  /*0fb0*/  @!P1 IMAD.MOV R13, RZ, RZ, -R13 ;  /* 0x000000ffff0d9224 */ /* 0x000fe200078e0a0d */
[----:B------:R-:W-:-:S04]  /*0fc0*/  @!P2 LOP3.LUT R13, RZ, R7, RZ, 0x33, !PT ;  /* 0x00000007ff0da212 */ /* 0x000fc800078e33ff */
[----:B------:R-:W-:-:S05]  /*0fd0*/  IADD3 R12, PT, PT, -R13, RZ, RZ ;  /* 0x000000ff0d0c7210 */ /* 0x000fca0007ffe1ff */
[----:B------:R-:W-:Y:S02]  /*0fe0*/  IMAD R12, R7, R12, R0 ;  /* 0x0000000c070c7224 */ /* 0x000fe400078e0200 */
[----:B------:R-:W-:-:S03]  /*0ff0*/  IMAD.IADD R7, R9, 0x1, R13 ;  /* 0x0000000109077824 */ /* 0x000fc600078e020d */
[----:B------:R-:W-:-:S05]  /*1000*/  IADD3 R15, PT, PT, R9, R12, RZ ;  /* 0x0000000c090f7210 */ /* 0x000fca0007ffe0ff */
[----:B------:R-:W-:-:S04]  /*1010*/  IMAD R13, R6, R7, R15 ;  /* 0x00000007060d7224 */ /* 0x000fc800078e020f */
[----:B--2---:R-:W-:-:S05]  /*1020*/  IMAD.WIDE R12, R13, 0x10, R2 ;  /* 0x000000100d0c7825 */ /* 0x004fca00078e0202 */
[----:B------:R-:W2:Y:S01]  /*1030*/  LDG.E R21, desc[UR4][R12.64+0x8] ;  /* 0x000008040c157981 */ /* 0x000ea2000c1e1900 */
[----:B------:R-:W-:Y:S01]  /*1040*/  BSSY.RECONVERGENT B1, `(.L_x_34) ;  /* 0x000002f000017945 */ /* 0x000fe20003800200 */
[----:B--2---:R-:W-:-:S13]  /*1050*/  ISETP.GE.AND P0, PT, R21, 0x1, PT ;  /* 0x000000011500780c */ /* 0x004fda0003f06270 */
[----:B------:R-:W-:Y:S05]  /*1060*/  @!P0 BRA `(.L_x_35) ;  /* 0x0000000000b08947 */ /* 0x000fea0003800000 */
[C---:B------:R-:W-:Y:S01]  /*1070*/  IMAD R7, R6.reuse, R7, R5 ;  /* 0x0000000706077224 */ /* 0x040fe200078e0205 */
[----:B------:R-:W-:Y:S01]  /*1080*/  BSSY.RECONVERGENT B2, `(.L_x_36) ;  /* 0x0000029000027945 */ /* 0x000fe20003800200 */
[----:B------:R-:W-:Y:S02]  /*1090*/  IMAD R15, R6, R5, R15 ;  /* 0x00000005060f7224 */ /* 0x000fe400078e020f */
[----:B------:R-:W-:-:S04]  /*10a0*/  IMAD.WIDE R6, R7, 0x10, R2 ;  /* 0x0000001007067825 */ /* 0x000fc800078e0202 */
[----:B------:R-:W-:-:S04]  /*10b0*/  IMAD.WIDE R2, R15, 0x10, R2 ;  /* 0x000000100f027825 */ /* 0x000fc800078e0202 */
[----:B------:R-:W-:-:S07]  /*10c0*/  IMAD.MOV.U32 R19, RZ, RZ, RZ ;  /* 0x000000ffff137224 */ /* 0x000fce00078e00ff */
.L_x_43:
[----:B------:R-:W-:Y:S01]  /*10d0*/  ISETP.GE.AND P0, PT, R21, 0x1, PT ;  /* 0x000000011500780c */ /* 0x000fe20003f06270 */
[----:B------:R-:W-:-:S12]  /*10e0*/  BSSY.RECONVERGENT B3, `(.L_x_37) ;  /* 0x000001f000037945 */ /* 0x000fd80003800200 */
[----:B------:R-:W-:Y:S05]  /*10f0*/  @!P0 BRA `(.L_x_38) ;  /* 0x0000000000748947 */ /* 0x000fea0003800000 */
[----:B------:R-:W-:-:S07]  /*1100*/  MOV R18, RZ ;  /* 0x000000ff00127202 */ /* 0x000fce0000000f00 */
.L_x_42:
        /* <DEDUP_REMOVED lines=9> */
.L_x_41:
        /* <DEDUP_REMOVED lines=15> */
.L_x_40:
[----:B------:R-:W-:Y:S05]  /*1290*/  BSYNC.RECONVERGENT B4 ;  /* 0x0000000000047941 */ /* 0x000fea0003800200 */
.L_x_39:
[----:B------:R-:W-:-:S05]  /*12a0*/  VIADD R18, R18, 0x1 ;  /* 0x0000000112127836 */ /* 0x000fca0000000000 */
[----:B------:R-:W-:-:S13]  /*12b0*/  ISETP.GE.AND P0, PT, R18, R21, PT ;  /* 0x000000151200720c */ /* 0x000fda0003f06270 */
[----:B------:R-:W-:Y:S05]  /*12c0*/  @!P0 BRA `(.L_x_42) ;  /* 0xfffffffc00908947 */ /* 0x000fea000383ffff */
.L_x_38:
[----:B------:R-:W-:Y:S05]  /*12d0*/  BSYNC.RECONVERGENT B3 ;  /* 0x0000000000037941 */ /* 0x000fea0003800200 */
.L_x_37:
[----:B------:R-:W-:-:S04]  /*12e0*/  IADD3 R19, PT, PT, R19, 0x1, RZ ;  /* 0x0000000113137810 */ /* 0x000fc80007ffe0ff */
[----:B------:R-:W-:-:S13]  /*12f0*/  ISETP.GE.AND P0, PT, R19, R21, PT ;  /* 0x000000151300720c */ /* 0x000fda0003f06270 */
[----:B------:R-:W-:Y:S05]  /*1300*/  @!P0 BRA `(.L_x_43) ;  /* 0xfffffffc00708947 */ /* 0x000fea000383ffff */
[----:B------:R-:W-:Y:S05]  /*1310*/  BSYNC.RECONVERGENT B2 ;  /* 0x0000000000027941 */ /* 0x000fea0003800200 */
.L_x_36:
[----:B------:R0:W5:Y:S02]  /*1320*/  LDG.E R6, desc[UR4][R10.64+0xc] ;  /* 0x00000c040a067981 */ /* 0x000164000c1e1900 */
.L_x_35:
[----:B------:R-:W-:Y:S05]  /*1330*/  BSYNC.RECONVERGENT B1 ;  /* 0x0000000000017941 */ /* 0x000fea0003800200 */
.L_x_34:
[----:B------:R-:W1:Y:S01]  /*1340*/  LDCU UR6, c[0x0][0x388] ;  /* 0x00007100ff0677ac */ /* 0x000e620008000800 */
[----:B-----5:R-:W-:-:S04]  /*1350*/  IMAD.IADD R3, R8, 0x1, R6 ;  /* 0x0000000108037824 */ /* 0x020fc800078e0206 */
[----:B------:R-:W-:Y:S01]  /*1360*/  IMAD R3, R3, R3, RZ ;  /* 0x0000000303037224 */ /* 0x000fe200078e02ff */
[----:B-1----:R-:W-:-:S04]  /*1370*/  IADD3 R0, PT, PT, R0, UR6, RZ ;  /* 0x0000000600007c10 */ /* 0x002fc8000fffe0ff */
[----:B------:R-:W-:-:S13]  /*1380*/  ISETP.GE.AND P0, PT, R0, R3, PT ;  /* 0x000000030000720c */ /* 0x000fda0003f06270 */
[----:B------:R-:W-:Y:S05]  /*1390*/  @!P0 BRA `(.L_x_44) ;  /* 0xfffffff800a48947 */ /* 0x000fea000383ffff */
.L_x_33:
[----:B------:R-:W-:Y:S05]  /*13a0*/  BSYNC.RECONVERGENT B0 ;  /* 0x0000000000007941 */ /* 0x000fea0003800200 */
.L_x_32:
[----:B------:R-:W-:Y:S06]  /*13b0*/  BAR.SYNC.DEFER_BLOCKING 0x0 ;  /* 0x0000000000007b1d */ /* 0x000fec0000010000 */
[----:B0-----:R-:W2:Y:S01]  /*13c0*/  LDG.E R10, desc[UR4][R10.64+0xc] ;  /* 0x00000c040a0a7981 */ /* 0x001ea2000c1e1900 */
[----:B------:R-:W-:-:S05]  /*13d0*/  VIADD R5, R5, 0x1 ;  /* 0x0000000105057836 */ /* 0x000fca0000000000 */
[----:B--2---:R-:W-:-:S13]  /*13e0*/  ISETP.GE.AND P0, PT, R5, R10, PT ;  /* 0x0000000a0500720c */ /* 0x004fda0003f06270 */
[----:B------:R-:W-:Y:S05]  /*13f0*/  @!P0 BRA `(.L_x_45) ;  /* 0xffffffec00248947 */ /* 0x000fea000383ffff */
[----:B------:R-:W-:Y:S05]  /*1400*/  EXIT ;  /* 0x000000000000794d */ /* 0x000fea0003800000 */
        .weak           $__internal_0_$__cuda_sm3x_div_rn_noftz_f32_slowpath
        .type           $__internal_0_$__cuda_sm3x_div_rn_noftz_f32_slowpath,@function
        .size           $__internal_0_$__cuda_sm3x_div_rn_noftz_f32_slowpath,(.L_x_58 - $__internal_0_$__cuda_sm3x_div_rn_noftz_f32_slowpath)
$__internal_0_$__cuda_sm3x_div_rn_noftz_f32_slowpath:
[----:B------:R-:W-:Y:S01]  /*1410*/  SHF.R.U32.HI R6, RZ, 0x17, R3 ;  /* 0x00000017ff067819 */ /* 0x000fe20000011603 */
[----:B------:R-:W-:Y:S01]  /*1420*/  BSSY.RECONVERGENT B5, `(.L_x_46) ;  /* 0x0000062000057945 */ /* 0x000fe20003800200 */
[----:B------:R-:W-:Y:S02]  /*1430*/  SHF.R.U32.HI R21, RZ, 0x17, R0 ;  /* 0x00000017ff157819 */ /* 0x000fe40000011600 */
[----:B------:R-:W-:Y:S02]  /*1440*/  LOP3.LUT R6, R6, 0xff, RZ, 0xc0, !PT ;  /* 0x000000ff06067812 */ /* 0x000fe400078ec0ff */
[----:B------:R-:W-:Y:S02]  /*1450*/  LOP3.LUT R21, R21, 0xff, RZ, 0xc0, !PT ;  /* 0x000000ff15157812 */ /* 0x000fe400078ec0ff */
[----:B------:R-:W-:-:S03]  /*1460*/  IADD3 R23, PT, PT, R6, -0x1, RZ ;  /* 0xffffffff06177810 */ /* 0x000fc60007ffe0ff */
[----:B------:R-:W-:Y:S01]  /*1470*/  VIADD R24, R21, 0xffffffff ;  /* 0xffffffff15187836 */ /* 0x000fe20000000000 */
[----:B------:R-:W-:-:S04]  /*1480*/  ISETP.GT.U32.AND P0, PT, R23, 0xfd, PT ;  /* 0x000000fd1700780c */ /* 0x000fc80003f04070 */
[----:B------:R-:W-:-:S13]  /*1490*/  ISETP.GT.U32.OR P0, PT, R24, 0xfd, P0 ;  /* 0x000000fd1800780c */ /* 0x000fda0000704470 */
[----:B------:R-:W-:Y:S01]  /*14a0*/  @!P0 MOV R7, RZ ;  /* 0x000000ff00078202 */ /* 0x000fe20000000f00 */
[----:B------:R-:W-:Y:S06]  /*14b0*/  @!P0 BRA `(.L_x_47) ;  /* 0x00000000005c8947 */ /* 0x000fec0003800000 */
[----:B------:R-:W-:Y:S02]  /*14c0*/  FSETP.GTU.FTZ.AND P0, PT, |R0|, +INF , PT ;  /* 0x7f8000000000780b */ /* 0x000fe40003f1c200 */
[----:B------:R-:W-:-:S04]  /*14d0*/  FSETP.GTU.FTZ.AND P1, PT, |R3|, +INF , PT ;  /* 0x7f8000000300780b */ /* 0x000fc80003f3c200 */
[----:B------:R-:W-:-:S13]  /*14e0*/  PLOP3.LUT P0, PT, P0, P1, PT, 0xf8, 0x8f ;  /* 0x00000000008f781c */ /* 0x000fda0000703f70 */
[----:B------:R-:W-:Y:S05]  /*14f0*/  @P0 BRA `(.L_x_48) ;  /* 0x00000004004c0947 */ /* 0x000fea0003800000 */
[----:B------:R-:W-:-:S13]  /*1500*/  LOP3.LUT P0, RZ, R3, 0x7fffffff, R0, 0xc8, !PT ;  /* 0x7fffffff03ff7812 */ /* 0x000fda000780c800 */
[----:B------:R-:W-:Y:S05]  /*1510*/  @!P0 BRA `(.L_x_49) ;  /* 0x00000004003c8947 */ /* 0x000fea0003800000 */
[C---:B------:R-:W-:Y:S02]  /*1520*/  FSETP.NEU.FTZ.AND P2, PT, |R0|.reuse, +INF , PT ;  /* 0x7f8000000000780b */ /* 0x040fe40003f5d200 */
[----:B------:R-:W-:Y:S02]  /*1530*/  FSETP.NEU.FTZ.AND P1, PT, |R3|, +INF , PT ;  /* 0x7f8000000300780b */ /* 0x000fe40003f3d200 */
[----:B------:R-:W-:-:S11]  /*1540*/  FSETP.NEU.FTZ.AND P0, PT, |R0|, +INF , PT ;  /* 0x7f8000000000780b */ /* 0x000fd60003f1d200 */
[----:B------:R-:W-:Y:S05]  /*1550*/  @!P1 BRA !P2, `(.L_x_49) ;  /* 0x00000004002c9947 */ /* 0x000fea0005000000 */
[----:B------:R-:W-:-:S04]  /*1560*/  LOP3.LUT P2, RZ, R0, 0x7fffffff, RZ, 0xc0, !PT ;  /* 0x7fffffff00ff7812 */ /* 0x000fc8000784c0ff */
[----:B------:R-:W-:-:S13]  /*1570*/  PLOP3.LUT P1, PT, P1, P2, PT, 0x2f, 0xf2 ;  /* 0x0000000000f2781c */ /* 0x000fda0000f24577 */
[----:B------:R-:W-:Y:S05]  /*1580*/  @P1 BRA `(.L_x_50) ;  /* 0x0000000400181947 */ /* 0x000fea0003800000 */
[----:B------:R-:W-:-:S04]  /*1590*/  LOP3.LUT P1, RZ, R3, 0x7fffffff, RZ, 0xc0, !PT ;  /* 0x7fffffff03ff7812 */ /* 0x000fc8000782c0ff */
[----:B------:R-:W-:-:S13]  /*15a0*/  PLOP3.LUT P0, PT, P0, P1, PT, 0x2f, 0xf2 ;  /* 0x0000000000f2781c */ /* 0x000fda0000702577 */
[----:B------:R-:W-:Y:S05]  /*15b0*/  @P0 BRA `(.L_x_51) ;  /* 0x0000000400000947 */ /* 0x000fea0003800000 */
[----:B------:R-:W-:Y:S02]  /*15c0*/  ISETP.GE.AND P0, PT, R24, RZ, PT ;  /* 0x000000ff1800720c */ /* 0x000fe40003f06270 */
[----:B------:R-:W-:-:S11]  /*15d0*/  ISETP.GE.AND P1, PT, R23, RZ, PT ;  /* 0x000000ff1700720c */ /* 0x000fd60003f26270 */
[----:B------:R-:W-:Y:S01]  /*15e0*/  @P0 IMAD.MOV.U32 R7, RZ, RZ, RZ ;  /* 0x000000ffff070224 */ /* 0x000fe200078e00ff */
[----:B------:R-:W-:Y:S01]  /*15f0*/  @!P0 MOV R7, 0xffffffc0 ;  /* 0xffffffc000078802 */ /* 0x000fe20000000f00 */
[----:B------:R-:W-:Y:S01]  /*1600*/  @!P0 FFMA R0, R0, 1.84467440737095516160e+19, RZ ;  /* 0x5f80000000008823 */ /* 0x000fe200000000ff */
[----:B------:R-:W-:-:S03]  /*1610*/  @!P1 FFMA R3, R3, 1.84467440737095516160e+19, RZ ;  /* 0x5f80000003039823 */ /* 0x000fc600000000ff */
[----:B------:R-:W-:-:S07]  /*1620*/  @!P1 VIADD R7, R7, 0x40 ;  /* 0x0000004007079836 */ /* 0x000fce0000000000 */
.L_x_47:
[----:B------:R-:W-:Y:S01]  /*1630*/  LEA R26, R6, 0xc0800000, 0x17 ;  /* 0xc0800000061a7811 */ /* 0x000fe200078eb8ff */
[----:B------:R-:W-:Y:S01]  /*1640*/  VIADD R21, R21, 0xffffff81 ;  /* 0xffffff8115157836 */ /* 0x000fe20000000000 */
[----:B------:R-:W-:Y:S02]  /*1650*/  BSSY.RECONVERGENT B6, `(.L_x_52) ;  /* 0x0000035000067945 */ /* 0x000fe40003800200 */
[----:B------:R-:W-:Y:S01]  /*1660*/  IADD3 R26, PT, PT, -R26, R3, RZ ;  /* 0x000000031a1a7210 */ /* 0x000fe20007ffe1ff */
[----:B------:R-:W-:-:S03]  /*1670*/  IMAD R0, R21, -0x800000, R0 ;  /* 0xff80000015007824 */ /* 0x000fc600078e0200 */
[----:B------:R0:W1:Y:S01]  /*1680*/  MUFU.RCP R24, R26 ;  /* 0x0000001a00187308 */ /* 0x0000620000001000 */
[----:B------:R-:W-:Y:S01]  /*1690*/  FADD.FTZ R3, -R26, -RZ ;  /* 0x800000ff1a037221 */ /* 0x000fe20000010100 */
[----:B0-----:R-:W-:-:S04]  /*16a0*/  IADD3 R26, PT, PT, R21, 0x7f, -R6 ;  /* 0x0000007f151a7810 */ /* 0x001fc80007ffe806 */
[----:B------:R-:W-:Y:S01]  /*16b0*/  IADD3 R7, PT, PT, R26, R7, RZ ;  /* 0x000000071a077210 */ /* 0x000fe20007ffe0ff */
[----:B-1----:R-:W-:-:S04]  /*16c0*/  FFMA R23, R24, R3, 1 ;  /* 0x3f80000018177423 */ /* 0x002fc80000000003 */
[----:B------:R-:W-:-:S04]  /*16d0*/  FFMA R23, R24, R23, R24 ;  /* 0x0000001718177223 */ /* 0x000fc80000000018 */
[----:B------:R-:W-:-:S04]  /*16e0*/  FFMA R24, R0, R23, RZ ;  /* 0x0000001700187223 */ /* 0x000fc800000000ff */
[----:B------:R-:W-:-:S04]  /*16f0*/  FFMA R25, R3, R24, R0 ;  /* 0x0000001803197223 */ /* 0x000fc80000000000 */
[----:B------:R-:W-:-:S04]  /*1700*/  FFMA R24, R23, R25, R24 ;  /* 0x0000001917187223 */ /* 0x000fc80000000018 */
[----:B------:R-:W-:-:S04]  /*1710*/  FFMA R3, R3, R24, R0 ;  /* 0x0000001803037223 */ /* 0x000fc80000000000 */
[----:B------:R-:W-:-:S05]  /*1720*/  FFMA R0, R23, R3, R24 ;  /* 0x0000000317007223 */ /* 0x000fca0000000018 */
[----:B------:R-:W-:-:S04]  /*1730*/  SHF.R.U32.HI R6, RZ, 0x17, R0 ;  /* 0x00000017ff067819 */ /* 0x000fc80000011600 */
[----:B------:R-:W-:-:S05]  /*1740*/  LOP3.LUT R6, R6, 0xff, RZ, 0xc0, !PT ;  /* 0x000000ff06067812 */ /* 0x000fca00078ec0ff */
[----:B------:R-:W-:-:S05]  /*1750*/  IMAD.IADD R6, R6, 0x1, R7 ;  /* 0x0000000106067824 */ /* 0x000fca00078e0207 */
[----:B------:R-:W-:-:S04]  /*1760*/  IADD3 R21, PT, PT, R6, -0x1, RZ ;  /* 0xffffffff06157810 */ /* 0x000fc80007ffe0ff */
[----:B------:R-:W-:-:S13]  /*1770*/  ISETP.GE.U32.AND P0, PT, R21, 0xfe, PT ;  /* 0x000000fe1500780c */ /* 0x000fda0003f06070 */
[----:B------:R-:W-:Y:S05]  /*1780*/  @!P0 BRA `(.L_x_53) ;  /* 0x0000000000808947 */ /* 0x000fea0003800000 */
[----:B------:R-:W-:-:S13]  /*1790*/  ISETP.GT.AND P0, PT, R6, 0xfe, PT ;  /* 0x000000fe0600780c */ /* 0x000fda0003f04270 */
[----:B------:R-:W-:Y:S05]  /*17a0*/  @P0 BRA `(.L_x_54) ;  /* 0x00000000006c0947 */ /* 0x000fea0003800000 */
[----:B------:R-:W-:-:S13]  /*17b0*/  ISETP.GE.AND P0, PT, R6, 0x1, PT ;  /* 0x000000010600780c */ /* 0x000fda0003f06270 */
[----:B------:R-:W-:Y:S05]  /*17c0*/  @P0 BRA `(.L_x_55) ;  /* 0x0000000000740947 */ /* 0x000fea0003800000 */
[----:B------:R-:W-:Y:S02]  /*17d0*/  ISETP.GE.AND P0, PT, R6, -0x18, PT ;  /* 0xffffffe80600780c */ /* 0x000fe40003f06270 */
[----:B------:R-:W-:-:S11]  /*17e0*/  LOP3.LUT R0, R0, 0x80000000, RZ, 0xc0, !PT ;  /* 0x8000000000007812 */ /* 0x000fd600078ec0ff */
[----:B------:R-:W-:Y:S05]  /*17f0*/  @!P0 BRA `(.L_x_55) ;  /* 0x0000000000688947 */ /* 0x000fea0003800000 */
[CCC-:B------:R-:W-:Y:S01]  /*1800*/  FFMA.RZ R7, R23.reuse, R3.reuse, R24.reuse ;  /* 0x0000000317077223 */ /* 0x1c0fe2000000c018 */
[CCC-:B------:R-:W-:Y:S01]  /*1810*/  FFMA.RP R21, R23.reuse, R3.reuse, R24.reuse ;  /* 0x0000000317157223 */ /* 0x1c0fe20000008018 */
[----:B------:R-:W-:Y:S01]  /*1820*/  FFMA.RM R24, R23, R3, R24 ;  /* 0x0000000317187223 */ /* 0x000fe20000004018 */
[C---:B------:R-:W-:Y:S01]  /*1830*/  VIADD R3, R6.reuse, 0x20 ;  /* 0x0000002006037836 */ /* 0x040fe20000000000 */
[C---:B------:R-:W-:Y:S02]  /*1840*/  ISETP.NE.AND P2, PT, R6.reuse, RZ, PT ;  /* 0x000000ff0600720c */ /* 0x040fe40003f45270 */
[----:B------:R-:W-:Y:S02]  /*1850*/  LOP3.LUT R7, R7, 0x7fffff, RZ, 0xc0, !PT ;  /* 0x007fffff07077812 */ /* 0x000fe400078ec0ff */
[----:B------:R-:W-:Y:S02]  /*1860*/  ISETP.NE.AND P1, PT, R6, RZ, PT ;  /* 0x000000ff0600720c */ /* 0x000fe40003f25270 */
[----:B------:R-:W-:-:S02]  /*1870*/  LOP3.LUT R26, R7, 0x800000, RZ, 0xfc, !PT ;  /* 0x00800000071a7812 */ /* 0x000fc400078efcff */
[----:B------:R-:W-:Y:S02]  /*1880*/  IADD3 R6, PT, PT, -R6, RZ, RZ ;  /* 0x000000ff06067210 */ /* 0x000fe40007ffe1ff */
[----:B------:R-:W-:Y:S02]  /*1890*/  SHF.L.U32 R3, R26, R3, RZ ;  /* 0x000000031a037219 */ /* 0x000fe400000006ff */
[----:B------:R-:W-:Y:S02]  /*18a0*/  FSETP.NEU.FTZ.AND P0, PT, R21, R24, PT ;  /* 0x000000181500720b */ /* 0x000fe40003f1d000 */
[----:B------:R-:W-:Y:S02]  /*18b0*/  SEL R7, R6, RZ, P2 ;  /* 0x000000ff06077207 */ /* 0x000fe40001000000 */
[----:B------:R-:W-:Y:S02]  /*18c0*/  ISETP.NE.AND P1, PT, R3, RZ, P1 ;  /* 0x000000ff0300720c */ /* 0x000fe40000f25270 */
[----:B------:R-:W-:-:S02]  /*18d0*/  SHF.R.U32.HI R7, RZ, R7, R26 ;  /* 0x00000007ff077219 */ /* 0x000fc4000001161a */
[----:B------:R-:W-:Y:S02]  /*18e0*/  PLOP3.LUT P0, PT, P0, P1, PT, 0xf8, 0x8f ;  /* 0x00000000008f781c */ /* 0x000fe40000703f70 */
[----:B------:R-:W-:Y:S02]  /*18f0*/  SHF.R.U32.HI R3, RZ, 0x1, R7 ;  /* 0x00000001ff037819 */ /* 0x000fe40000011607 */
[----:B------:R-:W-:-:S04]  /*1900*/  SEL R6, RZ, 0x1, !P0 ;  /* 0x00000001ff067807 */ /* 0x000fc80004000000 */
[----:B------:R-:W-:-:S04]  /*1910*/  LOP3.LUT R6, R6, 0x1, R3, 0xf8, !PT ;  /* 0x0000000106067812 */ /* 0x000fc800078ef803 */
[----:B------:R-:W-:-:S05]  /*1920*/  LOP3.LUT R6, R6, R7, RZ, 0xc0, !PT ;  /* 0x0000000706067212 */ /* 0x000fca00078ec0ff */
[----:B------:R-:W-:-:S05]  /*1930*/  IMAD.IADD R3, R3, 0x1, R6 ;  /* 0x0000000103037824 */ /* 0x000fca00078e0206 */
[----:B------:R-:W-:Y:S01]  /*1940*/  LOP3.LUT R0, R3, R0, RZ, 0xfc, !PT ;  /* 0x0000000003007212 */ /* 0x000fe200078efcff */
[----:B------:R-:W-:Y:S06]  /*1950*/  BRA `(.L_x_55) ;  /* 0x0000000000107947 */ /* 0x000fec0003800000 */
.L_x_54:
[----:B------:R-:W-:-:S04]  /*1960*/  LOP3.LUT R0, R0, 0x80000000, RZ, 0xc0, !PT ;  /* 0x8000000000007812 */ /* 0x000fc800078ec0ff */
[----:B------:R-:W-:Y:S01]  /*1970*/  LOP3.LUT R0, R0, 0x7f800000, RZ, 0xfc, !PT ;  /* 0x7f80000000007812 */ /* 0x000fe200078efcff */
[----:B------:R-:W-:Y:S06]  /*1980*/  BRA `(.L_x_55) ;  /* 0x0000000000047947 */ /* 0x000fec0003800000 */
.L_x_53:
[----:B------:R-:W-:-:S07]  /*1990*/  LEA R0, R7, R0, 0x17 ;  /* 0x0000000007007211 */ /* 0x000fce00078eb8ff */
.L_x_55:
[----:B------:R-:W-:Y:S05]  /*19a0*/  BSYNC.RECONVERGENT B6 ;  /* 0x0000000000067941 */ /* 0x000fea0003800200 */
.L_x_52:
[----:B------:R-:W-:Y:S05]  /*19b0*/  BRA `(.L_x_56) ;  /* 0x0000000000207947 */ /* 0x000fea0003800000 */
.L_x_51:
[----:B------:R-:W-:-:S04]  /*19c0*/  LOP3.LUT R0, R3, 0x80000000, R0, 0x48, !PT ;  /* 0x8000000003007812 */ /* 0x000fc800078e4800 */
[----:B------:R-:W-:Y:S01]  /*19d0*/  LOP3.LUT R0, R0, 0x7f800000, RZ, 0xfc, !PT ;  /* 0x7f80000000007812 */ /* 0x000fe200078efcff */
[----:B------:R-:W-:Y:S06]  /*19e0*/  BRA `(.L_x_56) ;  /* 0x0000000000147947 */ /* 0x000fec0003800000 */
.L_x_50:
[----:B------:R-:W-:Y:S01]  /*19f0*/  LOP3.LUT R0, R3, 0x80000000, R0, 0x48, !PT ;  /* 0x8000000003007812 */ /* 0x000fe200078e4800 */
[----:B------:R-:W-:Y:S06]  /*1a00*/  BRA `(.L_x_56) ;  /* 0x00000000000c7947 */ /* 0x000fec0003800000 */
.L_x_49:
[----:B------:R-:W0:Y:S01]  /*1a10*/  MUFU.RSQ R0, -QNAN ;  /* 0xffc0000000007908 */ /* 0x000e220000001400 */
[----:B------:R-:W-:Y:S05]  /*1a20*/  BRA `(.L_x_56) ;  /* 0x0000000000047947 */ /* 0x000fea0003800000 */
.L_x_48:
[----:B------:R-:W-:-:S07]  /*1a30*/  FADD.FTZ R0, R0, R3 ;  /* 0x0000000300007221 */ /* 0x000fce0000010000 */
.L_x_56:
[----:B------:R-:W-:Y:S05]  /*1a40*/  BSYNC.RECONVERGENT B5 ;  /* 0x0000000000057941 */ /* 0x000fea0003800200 */
.L_x_46:
[----:B------:R-:W-:Y:S02]  /*1a50*/  HFMA2 R3, -RZ, RZ, 0, 0 ;  /* 0x00000000ff037431 */ /* 0x000fe400000001ff */
[----:B0-----:R-:W-:Y:S02]  /*1a60*/  IMAD.MOV.U32 R7, RZ, RZ, R0 ;  /* 0x000000ffff077224 */ /* 0x001fe400078e0000 */
[----:B------:R-:W-:Y:S05]  /*1a70*/  RET.REL.NODEC R2 `(_Z11thread_mainP6Matrixi) ;  /* 0xffffffe402607950 */ /* 0x000fea0003c3ffff */
.L_x_57:
[----:B------:R-:W-:-:S00]  /*1a80*/  BRA `(.L_x_57) ;  /* 0xfffffffc00fc7947 */ /* 0x000fc0000383ffff */
[----:B------:R-:W-:-:S00]  /*1a90*/  NOP ;  /* 0x0000000000007918 */ /* 0x000fc00000000000 */
        /* <DEDUP_REMOVED lines=14> */
.L_x_58:


//--------------------- .nv.shared.reserved.0     --------------------------
	.section	.nv.shared.reserved.0,"aw",@nobits
	.weak		__nv_reservedSMEM_offset_0_alias
	.size		__nv_reservedSMEM_offset_0_alias, 0, 64
	.other		__nv_reservedSMEM_offset_0_alias,@"STO_CUDA_RESERVED_SHARED STV_DEFAULT"
__nv_reservedSMEM_offset_0_alias:
	.zero		0
	.zero		64


//--------------------- .nv.constant0._Z11thread_mainP6Matrixi --------------------------
	.section	.nv.constant0._Z11thread_mainP6Matrixi,"a",@progbits
	.sectionflags	@""
	.align	4
.nv.constant0._Z11thread_mainP6Matrixi:
	.zero		908


//--------------------- SYMBOLS --------------------------

	.type		.nv.reservedSmem.offset0,@object
	.size		.nv.reservedSmem.offset0,0x4
